	.target	sm_90a

	.elftype	@"ET_EXEC"


//--------------------- .note.nv.tkinfo           --------------------------
	.section	.note.nv.tkinfo,"",@"SHT_NOTE"
	.sectionflags	@"SHF_NOTE_NV_TKINFO"
	.tkinfo
        /*0018*/ 	.word	0x00000002
        /*0030*/ 	.string	""
        /*0030*/ 	.string	"ptxas"
        /*0030*/ 	.string	"Cuda compilation tools, release 13.0, V13.0.88"
        /*0030*/ 	.string	"Build cuda_13.0.r13.0/compiler.36424714_0"
        /*0030*/ 	.string	"-arch sm_90a -m 64 "



//--------------------- .note.nv.cuinfo           --------------------------
	.section	.note.nv.cuinfo,"",@"SHT_NOTE"
	.sectionflags	@"SHF_NOTE_NV_CUINFO"
        /*0018*/ 	.short	0x0002
        /*001a*/ 	.short	0x005a
        /*001c*/ 	.short	0x0082
	.zero		2


//--------------------- .nv.info                  --------------------------
	.section	.nv.info,"",@"SHT_CUDA_INFO"
	.align	4


	//----- nvinfo : EIATTR_REGCOUNT
	.align		4
        /*0000*/ 	.byte	0x04, 0x2f
        /*0002*/ 	.short	(.L_18 - .L_17)
	.align		4
.L_17:
        /*0004*/ 	.word	index@(_ZN7cutlass13device_kernelINS_4gemm6kernel13GemmUniversalIN4cute5tupleIJiiiiEEENS1_10collective13CollectiveMmaINS1_34MainloopSm90TmaGmmaWarpSpecializedILi4ENS5_IJNS4_1CILi1EEESB_SB_EEENS1_35KernelTmaWarpSpecializedCooperativeEEENS5_IJNSA_ILi256EEENSA_ILi64EEESG_EEENS_6half_tENS5_IJlSB_lEEESI_SJ_NS4_8TiledMMAINS4_8MMA_AtomIJNS4_4SM904GMMA25MMA_64x64x16_F32F16F16_SSILNSN_5MajorE0ELSP_0ELNSN_7ScaleInE1ELSQ_1EEEEEENS4_6LayoutINS5_IJNSA_ILi2EEESB_SB_EEENS5_IJSB_NSA_ILi0EEESW_EEEEENS5_IJNS4_10UnderscoreESZ_SZ_EEEEENS4_13SM90_TMA_LOADENS4_14ComposedLayoutINS4_7SwizzleILi3ELi4ELi3EEENS4_18smem_ptr_flag_bitsILi16EEENST_INS5_IJNSA_ILi8EEESG_EEENS5_IJSG_SB_EEEEEEEvNS4_8identityES12_S1C_vS1D_EENS_8epilogue10collective18CollectiveEpilogueINS1F_22Sm90TmaWarpSpecializedILi4ELi2ELi16ELb1ELb0EEEJSH_NS5_IJNSA_ILi128EEENSA_ILi32EEEEEESI_SJ_SI_SJ_NS1F_6fusion15FusionCallbacksIS1J_NS1N_23LinCombPerRowBiasEltActINS1F_6thread4ReLuESI_fSI_SI_fLi8ELNS_15FloatRoundStyleE2EEESH_S1M_JEEES12_NS13_INS14_ILi2ELi4ELi3EEES17_NST_INS5_IJS18_S1L_EEENS5_IJS1L_SB_EEEEEEENS4_17SM75_U32x4_LDSM_NENS4_14SM90_TMA_STOREES1Z_NS4_17SM90_U32x4_STSM_NENS4_9Copy_AtomIJS22_SI_EEEvEEEvvEEEEvNT_6ParamsE)
        /*0008*/ 	.word	0x000000a8


	//----- nvinfo : EIATTR_FRAME_SIZE
	.align		4
.L_18:
        /*000c*/ 	.byte	0x04, 0x11
        /*000e*/ 	.short	(.L_20 - .L_19)
	.align		4
.L_19:
        /*0010*/ 	.word	index@(_ZN7cutlass13device_kernelINS_4gemm6kernel13GemmUniversalIN4cute5tupleIJiiiiEEENS1_10collective13CollectiveMmaINS1_34MainloopSm90TmaGmmaWarpSpecializedILi4ENS5_IJNS4_1CILi1EEESB_SB_EEENS1_35KernelTmaWarpSpecializedCooperativeEEENS5_IJNSA_ILi256EEENSA_ILi64EEESG_EEENS_6half_tENS5_IJlSB_lEEESI_SJ_NS4_8TiledMMAINS4_8MMA_AtomIJNS4_4SM904GMMA25MMA_64x64x16_F32F16F16_SSILNSN_5MajorE0ELSP_0ELNSN_7ScaleInE1ELSQ_1EEEEEENS4_6LayoutINS5_IJNSA_ILi2EEESB_SB_EEENS5_IJSB_NSA_ILi0EEESW_EEEEENS5_IJNS4_10UnderscoreESZ_SZ_EEEEENS4_13SM90_TMA_LOADENS4_14ComposedLayoutINS4_7SwizzleILi3ELi4ELi3EEENS4_18smem_ptr_flag_bitsILi16EEENST_INS5_IJNSA_ILi8EEESG_EEENS5_IJSG_SB_EEEEEEEvNS4_8identityES12_S1C_vS1D_EENS_8epilogue10collective18CollectiveEpilogueINS1F_22Sm90TmaWarpSpecializedILi4ELi2ELi16ELb1ELb0EEEJSH_NS5_IJNSA_ILi128EEENSA_ILi32EEEEEESI_SJ_SI_SJ_NS1F_6fusion15FusionCallbacksIS1J_NS1N_23LinCombPerRowBiasEltActINS1F_6thread4ReLuESI_fSI_SI_fLi8ELNS_15FloatRoundStyleE2EEESH_S1M_JEEES12_NS13_INS14_ILi2ELi4ELi3EEES17_NST_INS5_IJS18_S1L_EEENS5_IJS1L_SB_EEEEEEENS4_17SM75_U32x4_LDSM_NENS4_14SM90_TMA_STOREES1Z_NS4_17SM90_U32x4_STSM_NENS4_9Copy_AtomIJS22_SI_EEEvEEEvvEEEEvNT_6ParamsE)
        /*0014*/ 	.word	0x00000000


	//----- nvinfo : EIATTR_MIN_STACK_SIZE
	.align		4
.L_20:
        /*0018*/ 	.byte	0x04, 0x12
        /*001a*/ 	.short	(.L_22 - .L_21)
	.align		4
.L_21:
        /*001c*/ 	.word	index@(_ZN7cutlass13device_kernelINS_4gemm6kernel13GemmUniversalIN4cute5tupleIJiiiiEEENS1_10collective13CollectiveMmaINS1_34MainloopSm90TmaGmmaWarpSpecializedILi4ENS5_IJNS4_1CILi1EEESB_SB_EEENS1_35KernelTmaWarpSpecializedCooperativeEEENS5_IJNSA_ILi256EEENSA_ILi64EEESG_EEENS_6half_tENS5_IJlSB_lEEESI_SJ_NS4_8TiledMMAINS4_8MMA_AtomIJNS4_4SM904GMMA25MMA_64x64x16_F32F16F16_SSILNSN_5MajorE0ELSP_0ELNSN_7ScaleInE1ELSQ_1EEEEEENS4_6LayoutINS5_IJNSA_ILi2EEESB_SB_EEENS5_IJSB_NSA_ILi0EEESW_EEEEENS5_IJNS4_10UnderscoreESZ_SZ_EEEEENS4_13SM90_TMA_LOADENS4_14ComposedLayoutINS4_7SwizzleILi3ELi4ELi3EEENS4_18smem_ptr_flag_bitsILi16EEENST_INS5_IJNSA_ILi8EEESG_EEENS5_IJSG_SB_EEEEEEEvNS4_8identityES12_S1C_vS1D_EENS_8epilogue10collective18CollectiveEpilogueINS1F_22Sm90TmaWarpSpecializedILi4ELi2ELi16ELb1ELb0EEEJSH_NS5_IJNSA_ILi128EEENSA_ILi32EEEEEESI_SJ_SI_SJ_NS1F_6fusion15FusionCallbacksIS1J_NS1N_23LinCombPerRowBiasEltActINS1F_6thread4ReLuESI_fSI_SI_fLi8ELNS_15FloatRoundStyleE2EEESH_S1M_JEEES12_NS13_INS14_ILi2ELi4ELi3EEES17_NST_INS5_IJS18_S1L_EEENS5_IJS1L_SB_EEEEEEENS4_17SM75_U32x4_LDSM_NENS4_14SM90_TMA_STOREES1Z_NS4_17SM90_U32x4_STSM_NENS4_9Copy_AtomIJS22_SI_EEEvEEEvvEEEEvNT_6ParamsE)
        /*0020*/ 	.word	0x00000000
.L_22:


//--------------------- .nv.compat                --------------------------
	.section	.nv.compat,"",@"SHT_CUDA_COMPAT_INFO"
	.align	4
        /*0000*/ 	.byte	0x02, 0x09, 0x01, 0x00, 0x02, 0x02, 0x04, 0x00, 0x02, 0x05, 0x05, 0x00, 0x03, 0x07, 0x01, 0x01
        /*0010*/ 	.byte	0x02, 0x03, 0x01, 0x00, 0x02, 0x06, 0x01, 0x00, 0x04, 0x0b, 0x08, 0x00, 0x00, 0x00, 0x00, 0x00
        /*0020*/ 	.byte	0x00, 0x00, 0x00, 0x00


//--------------------- .nv.info._ZN7cutlass13device_kernelINS_4gemm6kernel13GemmUniversalIN4cute5tupleIJiiiiEEENS1_10collective13CollectiveMmaINS1_34MainloopSm90TmaGmmaWarpSpecializedILi4ENS5_IJNS4_1CILi1EEESB_SB_EEENS1_35KernelTmaWarpSpecializedCooperativeEEENS5_IJNSA_ILi256EEENSA_ILi64EEESG_EEENS_6half_tENS5_IJlSB_lEEESI_SJ_NS4_8TiledMMAINS4_8MMA_AtomIJNS4_4SM904GMMA25MMA_64x64x16_F32F16F16_SSILNSN_5MajorE0ELSP_0ELNSN_7ScaleInE1ELSQ_1EEEEEENS4_6LayoutINS5_IJNSA_ILi2EEESB_SB_EEENS5_IJSB_NSA_ILi0EEESW_EEEEENS5_IJNS4_10UnderscoreESZ_SZ_EEEEENS4_13SM90_TMA_LOADENS4_14ComposedLayoutINS4_7SwizzleILi3ELi4ELi3EEENS4_18smem_ptr_flag_bitsILi16EEENST_INS5_IJNSA_ILi8EEESG_EEENS5_IJSG_SB_EEEEEEEvNS4_8identityES12_S1C_vS1D_EENS_8epilogue10collective18CollectiveEpilogueINS1F_22Sm90TmaWarpSpecializedILi4ELi2ELi16ELb1ELb0EEEJSH_NS5_IJNSA_ILi128EEENSA_ILi32EEEEEESI_SJ_SI_SJ_NS1F_6fusion15FusionCallbacksIS1J_NS1N_23LinCombPerRowBiasEltActINS1F_6thread4ReLuESI_fSI_SI_fLi8ELNS_15FloatRoundStyleE2EEESH_S1M_JEEES12_NS13_INS14_ILi2ELi4ELi3EEES17_NST_INS5_IJS18_S1L_EEENS5_IJS1L_SB_EEEEEEENS4_17SM75_U32x4_LDSM_NENS4_14SM90_TMA_STOREES1Z_NS4_17SM90_U32x4_STSM_NENS4_9Copy_AtomIJS22_SI_EEEvEEEvvEEEEvNT_6ParamsE --------------------------
	.section	.nv.info._ZN7cutlass13device_kernelINS_4gemm6kernel13GemmUniversalIN4cute5tupleIJiiiiEEENS1_10collective13CollectiveMmaINS1_34MainloopSm90TmaGmmaWarpSpecializedILi4ENS5_IJNS4_1CILi1EEESB_SB_EEENS1_35KernelTmaWarpSpecializedCooperativeEEENS5_IJNSA_ILi256EEENSA_ILi64EEESG_EEENS_6half_tENS5_IJlSB_lEEESI_SJ_NS4_8TiledMMAINS4_8MMA_AtomIJNS4_4SM904GMMA25MMA_64x64x16_F32F16F16_SSILNSN_5MajorE0ELSP_0ELNSN_7ScaleInE1ELSQ_1EEEEEENS4_6LayoutINS5_IJNSA_ILi2EEESB_SB_EEENS5_IJSB_NSA_ILi0EEESW_EEEEENS5_IJNS4_10UnderscoreESZ_SZ_EEEEENS4_13SM90_TMA_LOADENS4_14ComposedLayoutINS4_7SwizzleILi3ELi4ELi3EEENS4_18smem_ptr_flag_bitsILi16EEENST_INS5_IJNSA_ILi8EEESG_EEENS5_IJSG_SB_EEEEEEEvNS4_8identityES12_S1C_vS1D_EENS_8epilogue10collective18CollectiveEpilogueINS1F_22Sm90TmaWarpSpecializedILi4ELi2ELi16ELb1ELb0EEEJSH_NS5_IJNSA_ILi128EEENSA_ILi32EEEEEESI_SJ_SI_SJ_NS1F_6fusion15FusionCallbacksIS1J_NS1N_23LinCombPerRowBiasEltActINS1F_6thread4ReLuESI_fSI_SI_fLi8ELNS_15FloatRoundStyleE2EEESH_S1M_JEEES12_NS13_INS14_ILi2ELi4ELi3EEES17_NST_INS5_IJS18_S1L_EEENS5_IJS1L_SB_EEEEEEENS4_17SM75_U32x4_LDSM_NENS4_14SM90_TMA_STOREES1Z_NS4_17SM90_U32x4_STSM_NENS4_9Copy_AtomIJS22_SI_EEEvEEEvvEEEEvNT_6ParamsE,"",@"SHT_CUDA_INFO"
	.sectionflags	@""
	.align	4


	//----- nvinfo : EIATTR_CUDA_API_VERSION
	.align		4
        /*0000*/ 	.byte	0x04, 0x37
        /*0002*/ 	.short	(.L_24 - .L_23)
.L_23:
        /*0004*/ 	.word	0x00000082


	//----- nvinfo : EIATTR_KPARAM_INFO
	.align		4
.L_24:
        /*0008*/ 	.byte	0x04, 0x17
        /*000a*/ 	.short	(.L_26 - .L_25)
.L_25:
        /*000c*/ 	.word	0x00000000
        /*0010*/ 	.short	0x0000
        /*0012*/ 	.short	0x0070
        /*0014*/ 	.byte	0x00, 0xf0, 0x01, 0x1c


	//----- nvinfo : EIATTR_SPARSE_MMA_MASK
	.align		4
.L_26:
        /*0018*/ 	.byte	0x03, 0x50
        /*001a*/ 	.short	0x0000


	//----- nvinfo : EIATTR_MAXREG_COUNT
	.align		4
        /*001c*/ 	.byte	0x03, 0x1b
        /*001e*/ 	.short	0x00a8


	//----- nvinfo : EIATTR_NUM_BARRIERS
	.align		4
        /*0020*/ 	.byte	0x02, 0x4c
        /*0022*/ 	.byte	0x02
	.zero		1


	//----- nvinfo : EIATTR_EXTERNS
	.align		4
        /*0024*/ 	.byte	0x04, 0x0f
        /*0026*/ 	.short	(.L_28 - .L_27)


	//   ....[0]....
	.align		4
.L_27:
        /*0028*/ 	.word	index@(__assertfail)


	//----- nvinfo : EIATTR_MERCURY_ISA_VERSION
	.align		4
.L_28:
        /*002c*/ 	.byte	0x03, 0x5f
        /*002e*/ 	.short	0x0101


	//----- nvinfo : EIATTR_INT_WARP_WIDE_INSTR_OFFSETS
	.align		4
        /*0030*/ 	.byte	0x04, 0x31
        /*0032*/ 	.short	(.L_30 - .L_29)


	//   ....[0]....
.L_29:
        /*0034*/ 	.word	0x000008c0


	//   ....[1]....
        /*0038*/ 	.word	0x000008d0


	//   ....[2]....
        /*003c*/ 	.word	0x00000950


	//----- nvinfo : EIATTR_COOP_GROUP_MASK_REGIDS
	.align		4
.L_30:
        /*0040*/ 	.byte	0x04, 0x29
        /*0042*/ 	.short	(.L_32 - .L_31)


	//   ....[0]....
.L_31:
        /*0044*/ 	.word	0xffffffff


	//   ....[1]....
        /*0048*/ 	.word	0xffffffff


	//   ....[2]....
        /*004c*/ 	.word	0xffffffff


	//   ....[3]....
        /*0050*/ 	.word	0xffffffff


	//   ....[4]....
        /*0054*/ 	.word	0xffffffff


	//   ....[5]....
        /*0058*/ 	.word	0xffffffff


	//----- nvinfo : EIATTR_COOP_GROUP_INSTR_OFFSETS
	.align		4
.L_32:
        /*005c*/ 	.byte	0x04, 0x28
        /*005e*/ 	.short	(.L_34 - .L_33)


	//   ....[0]....
.L_33:
        /*0060*/ 	.word	0x00000070


	//   ....[1]....
        /*0064*/ 	.word	0x00000080


	//   ....[2]....
        /*0068*/ 	.word	0x00000440


	//   ....[3]....
        /*006c*/ 	.word	0x000005d0


	//   ....[4]....
        /*0070*/ 	.word	0x00000780


	//   ....[5]....
        /*0074*/ 	.word	0x000014c0


	//----- nvinfo : EIATTR_REG_RECONFIG
	.align		4
.L_34:
        /*0078*/ 	.byte	0x01, 0x54
	.zero		2


	//----- nvinfo : EIATTR_SYSCALL_OFFSETS
	.align		4
        /*007c*/ 	.byte	0x04, 0x46
        /*007e*/ 	.short	(.L_36 - .L_35)


	//   ....[0]....
.L_35:
        /*0080*/ 	.word	0x00001680


	//   ....[1]....
        /*0084*/ 	.word	0x000023a0


	//   ....[2]....
        /*0088*/ 	.word	0x00002490


	//----- nvinfo : EIATTR_MBARRIER_INSTR_OFFSETS
	.align		4
.L_36:
        /*008c*/ 	.byte	0x04, 0x39
        /*008e*/ 	.short	(.L_38 - .L_37)


	//   ....[0]....
.L_37:
        /*0090*/ 	.word	0x00000540
        /*0094*/ 	.word	0x000000ff
        /*0098*/ 	.word	0x00000000
        /*009c*/ 	.short	0x0100
        /*009e*/ 	.byte	0x08
	.zero		1


	//   ....[1]....
        /*00a0*/ 	.word	0x00000550
        /*00a4*/ 	.word	0x000000ff
        /*00a8*/ 	.word	0x00000020
        /*00ac*/ 	.short	0x0100
        /*00ae*/ 	.byte	0x08
	.zero		1


	//   ....[2]....
        /*00b0*/ 	.word	0x00000560
        /*00b4*/ 	.word	0x000000ff
        /*00b8*/ 	.word	0x00000008
        /*00bc*/ 	.short	0x0100
        /*00be*/ 	.byte	0x08
	.zero		1


	//   ....[3]....
        /*00c0*/ 	.word	0x00000570
        /*00c4*/ 	.word	0x000000ff
        /*00c8*/ 	.word	0x00000028
        /*00cc*/ 	.short	0x0100
        /*00ce*/ 	.byte	0x08
	.zero		1


	//   ....[4]....
        /*00d0*/ 	.word	0x00000580
        /*00d4*/ 	.word	0x000000ff
        /*00d8*/ 	.word	0x00000010
        /*00dc*/ 	.short	0x0100
        /*00de*/ 	.byte	0x08
	.zero		1


	//   ....[5]....
        /*00e0*/ 	.word	0x00000590
        /*00e4*/ 	.word	0x000000ff
        /*00e8*/ 	.word	0x00000030
        /*00ec*/ 	.short	0x0100
        /*00ee*/ 	.byte	0x08
	.zero		1


	//   ....[6]....
        /*00f0*/ 	.word	0x000005a0
        /*00f4*/ 	.word	0x000000ff
        /*00f8*/ 	.word	0x00000018
        /*00fc*/ 	.short	0x0100
        /*00fe*/ 	.byte	0x08
	.zero		1


	//   ....[7]....
        /*0100*/ 	.word	0x000005b0
        /*0104*/ 	.word	0x000000ff
        /*0108*/ 	.word	0x00000038
        /*010c*/ 	.short	0x0100
        /*010e*/ 	.byte	0x08
	.zero		1


	//   ....[8]....
        /*0110*/ 	.word	0x000006f0
        /*0114*/ 	.word	0x000000ff
        /*0118*/ 	.word	0x00000040
        /*011c*/ 	.short	0x0100
        /*011e*/ 	.byte	0x08
	.zero		1


	//   ....[9]....
        /*0120*/ 	.word	0x00000700
        /*0124*/ 	.word	0x000000ff
        /*0128*/ 	.word	0x00000060
        /*012c*/ 	.short	0x0100
        /*012e*/ 	.byte	0x08
	.zero		1


	//   ....[10]....
        /*0130*/ 	.word	0x00000710
        /*0134*/ 	.word	0x000000ff
        /*0138*/ 	.word	0x00000048
        /*013c*/ 	.short	0x0100
        /*013e*/ 	.byte	0x08
	.zero		1


	//   ....[11]....
        /*0140*/ 	.word	0x00000720
        /*0144*/ 	.word	0x000000ff
        /*0148*/ 	.word	0x00000068
        /*014c*/ 	.short	0x0100
        /*014e*/ 	.byte	0x08
	.zero		1


	//   ....[12]....
        /*0150*/ 	.word	0x00000730
        /*0154*/ 	.word	0x000000ff
        /*0158*/ 	.word	0x00000050
        /*015c*/ 	.short	0x0100
        /*015e*/ 	.byte	0x08
	.zero		1


	//   ....[13]....
        /*0160*/ 	.word	0x00000740
        /*0164*/ 	.word	0x000000ff
        /*0168*/ 	.word	0x00000070
        /*016c*/ 	.short	0x0100
        /*016e*/ 	.byte	0x08
	.zero		1


	//   ....[14]....
        /*0170*/ 	.word	0x00000750
        /*0174*/ 	.word	0x000000ff
        /*0178*/ 	.word	0x00000058
        /*017c*/ 	.short	0x0100
        /*017e*/ 	.byte	0x08
	.zero		1


	//   ....[15]....
        /*0180*/ 	.word	0x00000760
        /*0184*/ 	.word	0x000000ff
        /*0188*/ 	.word	0x00000078
        /*018c*/ 	.short	0x0100
        /*018e*/ 	.byte	0x08
	.zero		1


	//   ....[16]....
        /*0190*/ 	.word	0x000009f0
        /*0194*/ 	.word	0x000000ff
        /*0198*/ 	.word	0x00000080
        /*019c*/ 	.short	0x0100
        /*019e*/ 	.byte	0x08
	.zero		1


	//   ....[17]....
        /*01a0*/ 	.word	0x00000a50
        /*01a4*/ 	.word	0x000000ff
        /*01a8*/ 	.word	0x00000088
        /*01ac*/ 	.short	0x0100
        /*01ae*/ 	.byte	0x08
	.zero		1


	//   ....[18]....
        /*01b0*/ 	.word	0x00001700
        /*01b4*/ 	.word	0x00000003
        /*01b8*/ 	.word	0x00000000
        /*01bc*/ 	.short	0x010a
        /*01be*/ 	.byte	0x3f
	.zero		1


	//   ....[19]....
        /*01c0*/ 	.word	0x00001740
        /*01c4*/ 	.word	0x00000003
        /*01c8*/ 	.word	0x00000000
        /*01cc*/ 	.short	0x010a
        /*01ce*/ 	.byte	0x3f
	.zero		1


	//   ....[20]....
        /*01d0*/ 	.word	0x00001c30
        /*01d4*/ 	.word	0x000000ff
        /*01d8*/ 	.word	0x00000000
        /*01dc*/ 	.short	0x010a
        /*01de*/ 	.byte	0x08
	.zero		1


	//   ....[21]....
        /*01e0*/ 	.word	0x00001c70
        /*01e4*/ 	.word	0x000000ff
        /*01e8*/ 	.word	0x00000000
        /*01ec*/ 	.short	0x010a
        /*01ee*/ 	.byte	0x08
	.zero		1


	//   ....[22]....
        /*01f0*/ 	.word	0x00002050
        /*01f4*/ 	.word	0x000000ff
        /*01f8*/ 	.word	0x00000000
        /*01fc*/ 	.short	0x0101
        /*01fe*/ 	.byte	0x08
	.zero		1


	//   ....[23]....
        /*0200*/ 	.word	0x00002200
        /*0204*/ 	.word	0x000000ff
        /*0208*/ 	.word	0x00000000
        /*020c*/ 	.short	0x0101
        /*020e*/ 	.byte	0x04
	.zero		1


	//   ....[24]....
        /*0210*/ 	.word	0x00002e20
        /*0214*/ 	.word	0x000000ff
        /*0218*/ 	.word	0x00000040
        /*021c*/ 	.short	0x010a
        /*021e*/ 	.byte	0x34
	.zero		1


	//   ....[25]....
        /*0220*/ 	.word	0x00003670
        /*0224*/ 	.word	0x000000ff
        /*0228*/ 	.word	0x00000000
        /*022c*/ 	.short	0x0101
        /*022e*/ 	.byte	0x04
	.zero		1


	//   ....[26]....
        /*0230*/ 	.word	0x00003770
        /*0234*/ 	.word	0x0000000e
        /*0238*/ 	.word	0x00000040
        /*023c*/ 	.short	0x010a
        /*023e*/ 	.byte	0x3f
	.zero		1


	//   ....[27]....
        /*0240*/ 	.word	0x00003d90
        /*0244*/ 	.word	0x000000ff
        /*0248*/ 	.word	0x00000000
        /*024c*/ 	.short	0x0101
        /*024e*/ 	.byte	0x04
	.zero		1


	//   ....[28]....
        /*0250*/ 	.word	0x00003ea0
        /*0254*/ 	.word	0x0000000e
        /*0258*/ 	.word	0x00000040
        /*025c*/ 	.short	0x010a
        /*025e*/ 	.byte	0x3f
	.zero		1


	//   ....[29]....
        /*0260*/ 	.word	0x00004510
        /*0264*/ 	.word	0x000000ff
        /*0268*/ 	.word	0x00000000
        /*026c*/ 	.short	0x0101
        /*026e*/ 	.byte	0x04
	.zero		1


	//   ....[30]....
        /*0270*/ 	.word	0x00004600
        /*0274*/ 	.word	0x0000000e
        /*0278*/ 	.word	0x00000040
        /*027c*/ 	.short	0x010a
        /*027e*/ 	.byte	0x3f
	.zero		1


	//   ....[31]....
        /*0280*/ 	.word	0x00004c20
        /*0284*/ 	.word	0x000000ff
        /*0288*/ 	.word	0x00000000
        /*028c*/ 	.short	0x0101
        /*028e*/ 	.byte	0x04
	.zero		1


	//   ....[32]....
        /*0290*/ 	.word	0x000055f0
        /*0294*/ 	.word	0x000000ff
        /*0298*/ 	.word	0x00000000
        /*029c*/ 	.short	0x0101
        /*029e*/ 	.byte	0x04
	.zero		1


	//   ....[33]....
        /*02a0*/ 	.word	0x00005cd0
        /*02a4*/ 	.word	0x000000ff
        /*02a8*/ 	.word	0x00000088
        /*02ac*/ 	.short	0x010a
        /*02ae*/ 	.byte	0x04
	.zero		1


	//   ....[34]....
        /*02b0*/ 	.word	0x000060e0
        /*02b4*/ 	.word	0x000000ff
        /*02b8*/ 	.word	0x00000060
        /*02bc*/ 	.short	0x010a
        /*02be*/ 	.byte	0x05
	.zero		1


	//   ....[35]....
        /*02c0*/ 	.word	0x000061d0
        /*02c4*/ 	.word	0x000000ff
        /*02c8*/ 	.word	0x00000040
        /*02cc*/ 	.short	0x010b
        /*02ce*/ 	.byte	0x05
	.zero		1


	//   ....[36]....
        /*02d0*/ 	.word	0x00006230
        /*02d4*/ 	.word	0x000000ff
        /*02d8*/ 	.word	0x00000000
        /*02dc*/ 	.short	0x0101
        /*02de*/ 	.byte	0x04
	.zero		1


	//   ....[37]....
        /*02e0*/ 	.word	0x00006260
        /*02e4*/ 	.word	0x000000ff
        /*02e8*/ 	.word	0x00000068
        /*02ec*/ 	.short	0x010a
        /*02ee*/ 	.byte	0x05
	.zero		1


	//   ....[38]....
        /*02f0*/ 	.word	0x00006370
        /*02f4*/ 	.word	0x000000ff
        /*02f8*/ 	.word	0x00000048
        /*02fc*/ 	.short	0x010b
        /*02fe*/ 	.byte	0x05
	.zero		1


	//   ....[39]....
        /*0300*/ 	.word	0x000063e0
        /*0304*/ 	.word	0x000000ff
        /*0308*/ 	.word	0x00000000
        /*030c*/ 	.short	0x0101
        /*030e*/ 	.byte	0x04
	.zero		1


	//   ....[40]....
        /*0310*/ 	.word	0x00006410
        /*0314*/ 	.word	0x000000ff
        /*0318*/ 	.word	0x00000070
        /*031c*/ 	.short	0x010a
        /*031e*/ 	.byte	0x05
	.zero		1


	//   ....[41]....
        /*0320*/ 	.word	0x00006510
        /*0324*/ 	.word	0x000000ff
        /*0328*/ 	.word	0x00000050
        /*032c*/ 	.short	0x010b
        /*032e*/ 	.byte	0x05
	.zero		1


	//   ....[42]....
        /*0330*/ 	.word	0x00006570
        /*0334*/ 	.word	0x000000ff
        /*0338*/ 	.word	0x00000000
        /*033c*/ 	.short	0x0101
        /*033e*/ 	.byte	0x04
	.zero		1


	//   ....[43]....
        /*0340*/ 	.word	0x000065a0
        /*0344*/ 	.word	0x000000ff
        /*0348*/ 	.word	0x00000078
        /*034c*/ 	.short	0x010a
        /*034e*/ 	.byte	0x05
	.zero		1


	//   ....[44]....
        /*0350*/ 	.word	0x000066a0
        /*0354*/ 	.word	0x000000ff
        /*0358*/ 	.word	0x00000058
        /*035c*/ 	.short	0x010b
        /*035e*/ 	.byte	0x05
	.zero		1


	//   ....[45]....
        /*0360*/ 	.word	0x00006790
        /*0364*/ 	.word	0x000000ff
        /*0368*/ 	.word	0x00000000
        /*036c*/ 	.short	0x0101
        /*036e*/ 	.byte	0x04
	.zero		1


	//   ....[46]....
        /*0370*/ 	.word	0x00006dd0
        /*0374*/ 	.word	0x00000003
        /*0378*/ 	.word	0x00000060
        /*037c*/ 	.short	0x010a
        /*037e*/ 	.byte	0x3f
	.zero		1


	//   ....[47]....
        /*0380*/ 	.word	0x00006e10
        /*0384*/ 	.word	0x00000003
        /*0388*/ 	.word	0x00000068
        /*038c*/ 	.short	0x010a
        /*038e*/ 	.byte	0x3f
	.zero		1


	//   ....[48]....
        /*0390*/ 	.word	0x00006e50
        /*0394*/ 	.word	0x00000003
        /*0398*/ 	.word	0x00000070
        /*039c*/ 	.short	0x010a
        /*039e*/ 	.byte	0x3f
	.zero		1


	//   ....[49]....
        /*03a0*/ 	.word	0x00006ea0
        /*03a4*/ 	.word	0x00000003
        /*03a8*/ 	.word	0x00000078
        /*03ac*/ 	.short	0x010a
        /*03ae*/ 	.byte	0x3f
	.zero		1


	//   ....[50]....
        /*03b0*/ 	.word	0x000071d0
        /*03b4*/ 	.word	0x0000000f
        /*03b8*/ 	.word	0x00000020
        /*03bc*/ 	.short	0x010a
        /*03be*/ 	.byte	0x3f
	.zero		1


	//   ....[51]....
        /*03c0*/ 	.word	0x00007590
        /*03c4*/ 	.word	0x00000005
        /*03c8*/ 	.word	0x00000088
        /*03cc*/ 	.short	0x0101
        /*03ce*/ 	.byte	0x3f
	.zero		1


	//   ....[52]....
        /*03d0*/ 	.word	0x00007ca0
        /*03d4*/ 	.word	0x00000007
        /*03d8*/ 	.word	0x00000000
        /*03dc*/ 	.short	0x010a
        /*03de*/ 	.byte	0x3f
	.zero		1


	//   ....[53]....
        /*03e0*/ 	.word	0x00007d20
        /*03e4*/ 	.word	0x00000006
        /*03e8*/ 	.word	0x00000000
        /*03ec*/ 	.short	0x010a
        /*03ee*/ 	.byte	0x3f
	.zero		1


	//   ....[54]....
        /*03f0*/ 	.word	0x00007db0
        /*03f4*/ 	.word	0x00000007
        /*03f8*/ 	.word	0x00000000
        /*03fc*/ 	.short	0x010a
        /*03fe*/ 	.byte	0x3f
	.zero		1


	//   ....[55]....
        /*0400*/ 	.word	0x00007e40
        /*0404*/ 	.word	0x00000005
        /*0408*/ 	.word	0x00000000
        /*040c*/ 	.short	0x010a
        /*040e*/ 	.byte	0x3f
	.zero		1


	//   ....[56]....
        /*0410*/ 	.word	0x00007ea0
        /*0414*/ 	.word	0x00000003
        /*0418*/ 	.word	0x00000000
        /*041c*/ 	.short	0x010a
        /*041e*/ 	.byte	0x3f
	.zero		1


	//   ....[57]....
        /*0420*/ 	.word	0x00007f00
        /*0424*/ 	.word	0x00000004
        /*0428*/ 	.word	0x00000000
        /*042c*/ 	.short	0x010a
        /*042e*/ 	.byte	0x3f
	.zero		1


	//   ....[58]....
        /*0430*/ 	.word	0x00007f60
        /*0434*/ 	.word	0x00000005
        /*0438*/ 	.word	0x00000040
        /*043c*/ 	.short	0x010a
        /*043e*/ 	.byte	0x3f
	.zero		1


	//   ....[59]....
        /*0440*/ 	.word	0x00007fb0
        /*0444*/ 	.word	0x0000000e
        /*0448*/ 	.word	0x00000040
        /*044c*/ 	.short	0x010a
        /*044e*/ 	.byte	0x3f
	.zero		1


	//   ....[60]....
        /*0450*/ 	.word	0x00008000
        /*0454*/ 	.word	0x0000000e
        /*0458*/ 	.word	0x00000040
        /*045c*/ 	.short	0x010a
        /*045e*/ 	.byte	0x3f
	.zero		1


	//   ....[61]....
        /*0460*/ 	.word	0x00008050
        /*0464*/ 	.word	0x0000000e
        /*0468*/ 	.word	0x00000040
        /*046c*/ 	.short	0x010a
        /*046e*/ 	.byte	0x3f
	.zero		1


	//   ....[62]....
        /*0470*/ 	.word	0x000080b0
        /*0474*/ 	.word	0x00000003
        /*0478*/ 	.word	0x00000088
        /*047c*/ 	.short	0x010a
        /*047e*/ 	.byte	0x3f
	.zero		1


	//   ....[63]....
        /*0480*/ 	.word	0x00008110
        /*0484*/ 	.word	0x00000005
        /*0488*/ 	.word	0x00000060
        /*048c*/ 	.short	0x010a
        /*048e*/ 	.byte	0x3f
	.zero		1


	//   ....[64]....
        /*0490*/ 	.word	0x00008170
        /*0494*/ 	.word	0x00000005
        /*0498*/ 	.word	0x00000068
        /*049c*/ 	.short	0x010a
        /*049e*/ 	.byte	0x3f
	.zero		1


	//   ....[65]....
        /*04a0*/ 	.word	0x000081d0
        /*04a4*/ 	.word	0x00000005
        /*04a8*/ 	.word	0x00000070
        /*04ac*/ 	.short	0x010a
        /*04ae*/ 	.byte	0x3f
	.zero		1


	//   ....[66]....
        /*04b0*/ 	.word	0x00008230
        /*04b4*/ 	.word	0x00000005
        /*04b8*/ 	.word	0x00000078
        /*04bc*/ 	.short	0x010a
        /*04be*/ 	.byte	0x3f
	.zero		1


	//   ....[67]....
        /*04c0*/ 	.word	0x00008280
        /*04c4*/ 	.word	0x00000003
        /*04c8*/ 	.word	0x00000060
        /*04cc*/ 	.short	0x010a
        /*04ce*/ 	.byte	0x3f
	.zero		1


	//   ....[68]....
        /*04d0*/ 	.word	0x000082d0
        /*04d4*/ 	.word	0x00000003
        /*04d8*/ 	.word	0x00000068
        /*04dc*/ 	.short	0x010a
        /*04de*/ 	.byte	0x3f
	.zero		1


	//   ....[69]....
        /*04e0*/ 	.word	0x00008320
        /*04e4*/ 	.word	0x00000003
        /*04e8*/ 	.word	0x00000070
        /*04ec*/ 	.short	0x010a
        /*04ee*/ 	.byte	0x3f
	.zero		1


	//   ....[70]....
        /*04f0*/ 	.word	0x000083f0
        /*04f4*/ 	.word	0x0000000f
        /*04f8*/ 	.word	0x00000020
        /*04fc*/ 	.short	0x010a
        /*04fe*/ 	.byte	0x3f
	.zero		1


	//   ....[71]....
        /*0500*/ 	.word	0x000084c0
        /*0504*/ 	.word	0x00000007
        /*0508*/ 	.word	0x00000000
        /*050c*/ 	.short	0x010a
        /*050e*/ 	.byte	0x3f
	.zero		1


	//   ....[72]....
        /*0510*/ 	.word	0x00008510
        /*0514*/ 	.word	0x00000006
        /*0518*/ 	.word	0x00000000
        /*051c*/ 	.short	0x010a
        /*051e*/ 	.byte	0x3f
	.zero		1


	//   ....[73]....
        /*0520*/ 	.word	0x00008560
        /*0524*/ 	.word	0x00000007
        /*0528*/ 	.word	0x00000000
        /*052c*/ 	.short	0x010a
        /*052e*/ 	.byte	0x3f
	.zero		1


	//----- nvinfo : EIATTR_NUM_MBARRIERS
	.align		4
.L_38:
        /*0530*/ 	.byte	0x03, 0x38
        /*0532*/ 	.short	0x0012


	//----- nvinfo : EIATTR_EXIT_INSTR_OFFSETS
	.align		4
        /*0534*/ 	.byte	0x04, 0x1c
        /*0536*/ 	.short	(.L_40 - .L_39)


	//   ....[0]....
.L_39:
        /*0538*/ 	.word	0x00007e90


	//----- nvinfo : EIATTR_MAX_THREADS
	.align		4
.L_40:
        /*053c*/ 	.byte	0x04, 0x05
        /*053e*/ 	.short	(.L_42 - .L_41)
.L_41:
        /*0540*/ 	.word	0x00000180
        /*0544*/ 	.word	0x00000001
        /*0548*/ 	.word	0x00000001


	//----- nvinfo : EIATTR_CRS_STACK_SIZE
	.align		4
.L_42:
        /*054c*/ 	.byte	0x04, 0x1e
        /*054e*/ 	.short	(.L_44 - .L_43)
.L_43:
        /*0550*/ 	.word	0x00000000


	//----- nvinfo : EIATTR_CBANK_PARAM_SIZE
	.align		4
.L_44:
        /*0554*/ 	.byte	0x03, 0x19
        /*0556*/ 	.short	0x0770


	//----- nvinfo : EIATTR_PARAM_CBANK
	.align		4
        /*0558*/ 	.byte	0x04, 0x0a
        /*055a*/ 	.short	(.L_46 - .L_45)
	.align		4
.L_45:
        /*055c*/ 	.word	index@(.nv.constant0._ZN7cutlass13device_kernelINS_4gemm6kernel13GemmUniversalIN4cute5tupleIJiiiiEEENS1_10collective13CollectiveMmaINS1_34MainloopSm90TmaGmmaWarpSpecializedILi4ENS5_IJNS4_1CILi1EEESB_SB_EEENS1_35KernelTmaWarpSpecializedCooperativeEEENS5_IJNSA_ILi256EEENSA_ILi64EEESG_EEENS_6half_tENS5_IJlSB_lEEESI_SJ_NS4_8TiledMMAINS4_8MMA_AtomIJNS4_4SM904GMMA25MMA_64x64x16_F32F16F16_SSILNSN_5MajorE0ELSP_0ELNSN_7ScaleInE1ELSQ_1EEEEEENS4_6LayoutINS5_IJNSA_ILi2EEESB_SB_EEENS5_IJSB_NSA_ILi0EEESW_EEEEENS5_IJNS4_10UnderscoreESZ_SZ_EEEEENS4_13SM90_TMA_LOADENS4_14ComposedLayoutINS4_7SwizzleILi3ELi4ELi3EEENS4_18smem_ptr_flag_bitsILi16EEENST_INS5_IJNSA_ILi8EEESG_EEENS5_IJSG_SB_EEEEEEEvNS4_8identityES12_S1C_vS1D_EENS_8epilogue10collective18CollectiveEpilogueINS1F_22Sm90TmaWarpSpecializedILi4ELi2ELi16ELb1ELb0EEEJSH_NS5_IJNSA_ILi128EEENSA_ILi32EEEEEESI_SJ_SI_SJ_NS1F_6fusion15FusionCallbacksIS1J_NS1N_23LinCombPerRowBiasEltActINS1F_6thread4ReLuESI_fSI_SI_fLi8ELNS_15FloatRoundStyleE2EEESH_S1M_JEEES12_NS13_INS14_ILi2ELi4ELi3EEES17_NST_INS5_IJS18_S1L_EEENS5_IJS1L_SB_EEEEEEENS4_17SM75_U32x4_LDSM_NENS4_14SM90_TMA_STOREES1Z_NS4_17SM90_U32x4_STSM_NENS4_9Copy_AtomIJS22_SI_EEEvEEEvvEEEEvNT_6ParamsE)
        /*0560*/ 	.short	0x0210
        /*0562*/ 	.short	0x0770


	//----- nvinfo : EIATTR_SW_WAR
	.align		4
.L_46:
        /*0564*/ 	.byte	0x04, 0x36
        /*0566*/ 	.short	(.L_48 - .L_47)
.L_47:
        /*0568*/ 	.word	0x00000008
.L_48:


//--------------------- .nv.callgraph             --------------------------
	.section	.nv.callgraph,"",@"SHT_CUDA_CALLGRAPH"
	.align	4
	.sectionentsize	8
	.align		4
        /*0000*/ 	.word	0x00000000
	.align		4
        /*0004*/ 	.word	0xffffffff
	.align		4
        /*0008*/ 	.word	index@(_ZN7cutlass13device_kernelINS_4gemm6kernel13GemmUniversalIN4cute5tupleIJiiiiEEENS1_10collective13CollectiveMmaINS1_34MainloopSm90TmaGmmaWarpSpecializedILi4ENS5_IJNS4_1CILi1EEESB_SB_EEENS1_35KernelTmaWarpSpecializedCooperativeEEENS5_IJNSA_ILi256EEENSA_ILi64EEESG_EEENS_6half_tENS5_IJlSB_lEEESI_SJ_NS4_8TiledMMAINS4_8MMA_AtomIJNS4_4SM904GMMA25MMA_64x64x16_F32F16F16_SSILNSN_5MajorE0ELSP_0ELNSN_7ScaleInE1ELSQ_1EEEEEENS4_6LayoutINS5_IJNSA_ILi2EEESB_SB_EEENS5_IJSB_NSA_ILi0EEESW_EEEEENS5_IJNS4_10UnderscoreESZ_SZ_EEEEENS4_13SM90_TMA_LOADENS4_14ComposedLayoutINS4_7SwizzleILi3ELi4ELi3EEENS4_18smem_ptr_flag_bitsILi16EEENST_INS5_IJNSA_ILi8EEESG_EEENS5_IJSG_SB_EEEEEEEvNS4_8identityES12_S1C_vS1D_EENS_8epilogue10collective18CollectiveEpilogueINS1F_22Sm90TmaWarpSpecializedILi4ELi2ELi16ELb1ELb0EEEJSH_NS5_IJNSA_ILi128EEENSA_ILi32EEEEEESI_SJ_SI_SJ_NS1F_6fusion15FusionCallbacksIS1J_NS1N_23LinCombPerRowBiasEltActINS1F_6thread4ReLuESI_fSI_SI_fLi8ELNS_15FloatRoundStyleE2EEESH_S1M_JEEES12_NS13_INS14_ILi2ELi4ELi3EEES17_NST_INS5_IJS18_S1L_EEENS5_IJS1L_SB_EEEEEEENS4_17SM75_U32x4_LDSM_NENS4_14SM90_TMA_STOREES1Z_NS4_17SM90_U32x4_STSM_NENS4_9Copy_AtomIJS22_SI_EEEvEEEvvEEEEvNT_6ParamsE)
	.align		4
        /*000c*/ 	.word	index@(__assertfail)
	.align		4
        /*0010*/ 	.word	0x00000000
	.align		4
        /*0014*/ 	.word	0xfffffffe
	.align		4
        /*0018*/ 	.word	0x00000000
	.align		4
        /*001c*/ 	.word	0xfffffffd
	.align		4
        /*0020*/ 	.word	0x00000000
	.align		4
        /*0024*/ 	.word	0xfffffffc


//--------------------- .nv.constant4             --------------------------
	.section	.nv.constant4,"a",@progbits
	.align	8
	.align		8
.nv.constant4:
        /*0000*/ 	.dword	__assertfail
	.align		8
        /*0008*/ 	.dword	__unnamed_1
	.align		8
        /*0010*/ 	.dword	__unnamed_2
	.align		8
        /*0018*/ 	.dword	_ZN39_INTERNAL_dc2733e1_4_k_cu_ac962695_39134cuda3std3__45__cpo5beginE
	.align		8
        /*0020*/ 	.dword	_ZN39_INTERNAL_dc2733e1_4_k_cu_ac962695_39134cuda3std3__45__cpo3endE
	.align		8
        /*0028*/ 	.dword	_ZN39_INTERNAL_dc2733e1_4_k_cu_ac962695_39134cuda3std3__45__cpo6cbeginE
	.align		8
        /*0030*/ 	.dword	_ZN39_INTERNAL_dc2733e1_4_k_cu_ac962695_39134cuda3std3__45__cpo4cendE
	.align		8
        /*0038*/ 	.dword	_ZN39_INTERNAL_dc2733e1_4_k_cu_ac962695_39134cuda3std3__441_GLOBAL__N__dc2733e1_4_k_cu_ac962695_39136ignoreE
	.align		8
        /*0040*/ 	.dword	_ZN39_INTERNAL_dc2733e1_4_k_cu_ac962695_39134cuda3std3__419piecewise_constructE
	.align		8
        /*0048*/ 	.dword	_ZN39_INTERNAL_dc2733e1_4_k_cu_ac962695_39134cuda3std3__48in_placeE
	.align		8
        /*0050*/ 	.dword	_ZN39_INTERNAL_dc2733e1_4_k_cu_ac962695_39134cuda3std6ranges3__45__cpo4swapE
	.align		8
        /*0058*/ 	.dword	_ZN39_INTERNAL_dc2733e1_4_k_cu_ac962695_39134cuda3std6ranges3__45__cpo9iter_moveE
	.align		8
        /*0060*/ 	.dword	_ZN39_INTERNAL_dc2733e1_4_k_cu_ac962695_39134cute7productE
	.align		8
        /*0068*/ 	.dword	_ZN39_INTERNAL_dc2733e1_4_k_cu_ac962695_39134cute1_E
	.align		8
        /*0070*/ 	.dword	$str$22
	.align		8
        /*0078*/ 	.dword	$str$23
	.align		8
        /*0080*/ 	.dword	$str$26
	.align		8
        /*0088*/ 	.dword	$str$27


//--------------------- .text._ZN7cutlass13device_kernelINS_4gemm6kernel13GemmUniversalIN4cute5tupleIJiiiiEEENS1_10collective13CollectiveMmaINS1_34MainloopSm90TmaGmmaWarpSpecializedILi4ENS5_IJNS4_1CILi1EEESB_SB_EEENS1_35KernelTmaWarpSpecializedCooperativeEEENS5_IJNSA_ILi256EEENSA_ILi64EEESG_EEENS_6half_tENS5_IJlSB_lEEESI_SJ_NS4_8TiledMMAINS4_8MMA_AtomIJNS4_4SM904GMMA25MMA_64x64x16_F32F16F16_SSILNSN_5MajorE0ELSP_0ELNSN_7ScaleInE1ELSQ_1EEEEEENS4_6LayoutINS5_IJNSA_ILi2EEESB_SB_EEENS5_IJSB_NSA_ILi0EEESW_EEEEENS5_IJNS4_10UnderscoreESZ_SZ_EEEEENS4_13SM90_TMA_LOADENS4_14ComposedLayoutINS4_7SwizzleILi3ELi4ELi3EEENS4_18smem_ptr_flag_bitsILi16EEENST_INS5_IJNSA_ILi8EEESG_EEENS5_IJSG_SB_EEEEEEEvNS4_8identityES12_S1C_vS1D_EENS_8epilogue10collective18CollectiveEpilogueINS1F_22Sm90TmaWarpSpecializedILi4ELi2ELi16ELb1ELb0EEEJSH_NS5_IJNSA_ILi128EEENSA_ILi32EEEEEESI_SJ_SI_SJ_NS1F_6fusion15FusionCallbacksIS1J_NS1N_23LinCombPerRowBiasEltActINS1F_6thread4ReLuESI_fSI_SI_fLi8ELNS_15FloatRoundStyleE2EEESH_S1M_JEEES12_NS13_INS14_ILi2ELi4ELi3EEES17_NST_INS5_IJS18_S1L_EEENS5_IJS1L_SB_EEEEEEENS4_17SM75_U32x4_LDSM_NENS4_14SM90_TMA_STOREES1Z_NS4_17SM90_U32x4_STSM_NENS4_9Copy_AtomIJS22_SI_EEEvEEEvvEEEEvNT_6ParamsE --------------------------
	.section	.text._ZN7cutlass13device_kernelINS_4gemm6kernel13GemmUniversalIN4cute5tupleIJiiiiEEENS1_10collective13CollectiveMmaINS1_34MainloopSm90TmaGmmaWarpSpecializedILi4ENS5_IJNS4_1CILi1EEESB_SB_EEENS1_35KernelTmaWarpSpecializedCooperativeEEENS5_IJNSA_ILi256EEENSA_ILi64EEESG_EEENS_6half_tENS5_IJlSB_lEEESI_SJ_NS4_8TiledMMAINS4_8MMA_AtomIJNS4_4SM904GMMA25MMA_64x64x16_F32F16F16_SSILNSN_5MajorE0ELSP_0ELNSN_7ScaleInE1ELSQ_1EEEEEENS4_6LayoutINS5_IJNSA_ILi2EEESB_SB_EEENS5_IJSB_NSA_ILi0EEESW_EEEEENS5_IJNS4_10UnderscoreESZ_SZ_EEEEENS4_13SM90_TMA_LOADENS4_14ComposedLayoutINS4_7SwizzleILi3ELi4ELi3EEENS4_18smem_ptr_flag_bitsILi16EEENST_INS5_IJNSA_ILi8EEESG_EEENS5_IJSG_SB_EEEEEEEvNS4_8identityES12_S1C_vS1D_EENS_8epilogue10collective18CollectiveEpilogueINS1F_22Sm90TmaWarpSpecializedILi4ELi2ELi16ELb1ELb0EEEJSH_NS5_IJNSA_ILi128EEENSA_ILi32EEEEEESI_SJ_SI_SJ_NS1F_6fusion15FusionCallbacksIS1J_NS1N_23LinCombPerRowBiasEltActINS1F_6thread4ReLuESI_fSI_SI_fLi8ELNS_15FloatRoundStyleE2EEESH_S1M_JEEES12_NS13_INS14_ILi2ELi4ELi3EEES17_NST_INS5_IJS18_S1L_EEENS5_IJS1L_SB_EEEEEEENS4_17SM75_U32x4_LDSM_NENS4_14SM90_TMA_STOREES1Z_NS4_17SM90_U32x4_STSM_NENS4_9Copy_AtomIJS22_SI_EEEvEEEvvEEEEvNT_6ParamsE,"ax",@progbits
	.align	128
.text._ZN7cutlass13device_kernelINS_4gemm6kernel13GemmUniversalIN4cute5tupleIJiiiiEEENS1_10collective13CollectiveMmaINS1_34MainloopSm90TmaGmmaWarpSpecializedILi4ENS5_IJNS4_1CILi1EEESB_SB_EEENS1_35KernelTmaWarpSpecializedCooperativeEEENS5_IJNSA_ILi256EEENSA_ILi64EEESG_EEENS_6half_tENS5_IJlSB_lEEESI_SJ_NS4_8TiledMMAINS4_8MMA_AtomIJNS4_4SM904GMMA25MMA_64x64x16_F32F16F16_SSILNSN_5MajorE0ELSP_0ELNSN_7ScaleInE1ELSQ_1EEEEEENS4_6LayoutINS5_IJNSA_ILi2EEESB_SB_EEENS5_IJSB_NSA_ILi0EEESW_EEEEENS5_IJNS4_10UnderscoreESZ_SZ_EEEEENS4_13SM90_TMA_LOADENS4_14ComposedLayoutINS4_7SwizzleILi3ELi4ELi3EEENS4_18smem_ptr_flag_bitsILi16EEENST_INS5_IJNSA_ILi8EEESG_EEENS5_IJSG_SB_EEEEEEEvNS4_8identityES12_S1C_vS1D_EENS_8epilogue10collective18CollectiveEpilogueINS1F_22Sm90TmaWarpSpecializedILi4ELi2ELi16ELb1ELb0EEEJSH_NS5_IJNSA_ILi128EEENSA_ILi32EEEEEESI_SJ_SI_SJ_NS1F_6fusion15FusionCallbacksIS1J_NS1N_23LinCombPerRowBiasEltActINS1F_6thread4ReLuESI_fSI_SI_fLi8ELNS_15FloatRoundStyleE2EEESH_S1M_JEEES12_NS13_INS14_ILi2ELi4ELi3EEES17_NST_INS5_IJS18_S1L_EEENS5_IJS1L_SB_EEEEEEENS4_17SM75_U32x4_LDSM_NENS4_14SM90_TMA_STOREES1Z_NS4_17SM90_U32x4_STSM_NENS4_9Copy_AtomIJS22_SI_EEEvEEEvvEEEEvNT_6ParamsE:
        .type           _ZN7cutlass13device_kernelINS_4gemm6kernel13GemmUniversalIN4cute5tupleIJiiiiEEENS1_10collective13CollectiveMmaINS1_34MainloopSm90TmaGmmaWarpSpecializedILi4ENS5_IJNS4_1CILi1EEESB_SB_EEENS1_35KernelTmaWarpSpecializedCooperativeEEENS5_IJNSA_ILi256EEENSA_ILi64EEESG_EEENS_6half_tENS5_IJlSB_lEEESI_SJ_NS4_8TiledMMAINS4_8MMA_AtomIJNS4_4SM904GMMA25MMA_64x64x16_F32F16F16_SSILNSN_5MajorE0ELSP_0ELNSN_7ScaleInE1ELSQ_1EEEEEENS4_6LayoutINS5_IJNSA_ILi2EEESB_SB_EEENS5_IJSB_NSA_ILi0EEESW_EEEEENS5_IJNS4_10UnderscoreESZ_SZ_EEEEENS4_13SM90_TMA_LOADENS4_14ComposedLayoutINS4_7SwizzleILi3ELi4ELi3EEENS4_18smem_ptr_flag_bitsILi16EEENST_INS5_IJNSA_ILi8EEESG_EEENS5_IJSG_SB_EEEEEEEvNS4_8identityES12_S1C_vS1D_EENS_8epilogue10collective18CollectiveEpilogueINS1F_22Sm90TmaWarpSpecializedILi4ELi2ELi16ELb1ELb0EEEJSH_NS5_IJNSA_ILi128EEENSA_ILi32EEEEEESI_SJ_SI_SJ_NS1F_6fusion15FusionCallbacksIS1J_NS1N_23LinCombPerRowBiasEltActINS1F_6thread4ReLuESI_fSI_SI_fLi8ELNS_15FloatRoundStyleE2EEESH_S1M_JEEES12_NS13_INS14_ILi2ELi4ELi3EEES17_NST_INS5_IJS18_S1L_EEENS5_IJS1L_SB_EEEEEEENS4_17SM75_U32x4_LDSM_NENS4_14SM90_TMA_STOREES1Z_NS4_17SM90_U32x4_STSM_NENS4_9Copy_AtomIJS22_SI_EEEvEEEvvEEEEvNT_6ParamsE,@function
        .size           _ZN7cutlass13device_kernelINS_4gemm6kernel13GemmUniversalIN4cute5tupleIJiiiiEEENS1_10collective13CollectiveMmaINS1_34MainloopSm90TmaGmmaWarpSpecializedILi4ENS5_IJNS4_1CILi1EEESB_SB_EEENS1_35KernelTmaWarpSpecializedCooperativeEEENS5_IJNSA_ILi256EEENSA_ILi64EEESG_EEENS_6half_tENS5_IJlSB_lEEESI_SJ_NS4_8TiledMMAINS4_8MMA_AtomIJNS4_4SM904GMMA25MMA_64x64x16_F32F16F16_SSILNSN_5MajorE0ELSP_0ELNSN_7ScaleInE1ELSQ_1EEEEEENS4_6LayoutINS5_IJNSA_ILi2EEESB_SB_EEENS5_IJSB_NSA_ILi0EEESW_EEEEENS5_IJNS4_10UnderscoreESZ_SZ_EEEEENS4_13SM90_TMA_LOADENS4_14ComposedLayoutINS4_7SwizzleILi3ELi4ELi3EEENS4_18smem_ptr_flag_bitsILi16EEENST_INS5_IJNSA_ILi8EEESG_EEENS5_IJSG_SB_EEEEEEEvNS4_8identityES12_S1C_vS1D_EENS_8epilogue10collective18CollectiveEpilogueINS1F_22Sm90TmaWarpSpecializedILi4ELi2ELi16ELb1ELb0EEEJSH_NS5_IJNSA_ILi128EEENSA_ILi32EEEEEESI_SJ_SI_SJ_NS1F_6fusion15FusionCallbacksIS1J_NS1N_23LinCombPerRowBiasEltActINS1F_6thread4ReLuESI_fSI_SI_fLi8ELNS_15FloatRoundStyleE2EEESH_S1M_JEEES12_NS13_INS14_ILi2ELi4ELi3EEES17_NST_INS5_IJS18_S1L_EEENS5_IJS1L_SB_EEEEEEENS4_17SM75_U32x4_LDSM_NENS4_14SM90_TMA_STOREES1Z_NS4_17SM90_U32x4_STSM_NENS4_9Copy_AtomIJS22_SI_EEEvEEEvvEEEEvNT_6ParamsE,(.L_x_187 - _ZN7cutlass13device_kernelINS_4gemm6kernel13GemmUniversalIN4cute5tupleIJiiiiEEENS1_10collective13CollectiveMmaINS1_34MainloopSm90TmaGmmaWarpSpecializedILi4ENS5_IJNS4_1CILi1EEESB_SB_EEENS1_35KernelTmaWarpSpecializedCooperativeEEENS5_IJNSA_ILi256EEENSA_ILi64EEESG_EEENS_6half_tENS5_IJlSB_lEEESI_SJ_NS4_8TiledMMAINS4_8MMA_AtomIJNS4_4SM904GMMA25MMA_64x64x16_F32F16F16_SSILNSN_5MajorE0ELSP_0ELNSN_7ScaleInE1ELSQ_1EEEEEENS4_6LayoutINS5_IJNSA_ILi2EEESB_SB_EEENS5_IJSB_NSA_ILi0EEESW_EEEEENS5_IJNS4_10UnderscoreESZ_SZ_EEEEENS4_13SM90_TMA_LOADENS4_14ComposedLayoutINS4_7SwizzleILi3ELi4ELi3EEENS4_18smem_ptr_flag_bitsILi16EEENST_INS5_IJNSA_ILi8EEESG_EEENS5_IJSG_SB_EEEEEEEvNS4_8identityES12_S1C_vS1D_EENS_8epilogue10collective18CollectiveEpilogueINS1F_22Sm90TmaWarpSpecializedILi4ELi2ELi16ELb1ELb0EEEJSH_NS5_IJNSA_ILi128EEENSA_ILi32EEEEEESI_SJ_SI_SJ_NS1F_6fusion15FusionCallbacksIS1J_NS1N_23LinCombPerRowBiasEltActINS1F_6thread4ReLuESI_fSI_SI_fLi8ELNS_15FloatRoundStyleE2EEESH_S1M_JEEES12_NS13_INS14_ILi2ELi4ELi3EEES17_NST_INS5_IJS18_S1L_EEENS5_IJS1L_SB_EEEEEEENS4_17SM75_U32x4_LDSM_NENS4_14SM90_TMA_STOREES1Z_NS4_17SM90_U32x4_STSM_NENS4_9Copy_AtomIJS22_SI_EEEvEEEvvEEEEvNT_6ParamsE)
        .other          _ZN7cutlass13device_kernelINS_4gemm6kernel13GemmUniversalIN4cute5tupleIJiiiiEEENS1_10collective13CollectiveMmaINS1_34MainloopSm90TmaGmmaWarpSpecializedILi4ENS5_IJNS4_1CILi1EEESB_SB_EEENS1_35KernelTmaWarpSpecializedCooperativeEEENS5_IJNSA_ILi256EEENSA_ILi64EEESG_EEENS_6half_tENS5_IJlSB_lEEESI_SJ_NS4_8TiledMMAINS4_8MMA_AtomIJNS4_4SM904GMMA25MMA_64x64x16_F32F16F16_SSILNSN_5MajorE0ELSP_0ELNSN_7ScaleInE1ELSQ_1EEEEEENS4_6LayoutINS5_IJNSA_ILi2EEESB_SB_EEENS5_IJSB_NSA_ILi0EEESW_EEEEENS5_IJNS4_10UnderscoreESZ_SZ_EEEEENS4_13SM90_TMA_LOADENS4_14ComposedLayoutINS4_7SwizzleILi3ELi4ELi3EEENS4_18smem_ptr_flag_bitsILi16EEENST_INS5_IJNSA_ILi8EEESG_EEENS5_IJSG_SB_EEEEEEEvNS4_8identityES12_S1C_vS1D_EENS_8epilogue10collective18CollectiveEpilogueINS1F_22Sm90TmaWarpSpecializedILi4ELi2ELi16ELb1ELb0EEEJSH_NS5_IJNSA_ILi128EEENSA_ILi32EEEEEESI_SJ_SI_SJ_NS1F_6fusion15FusionCallbacksIS1J_NS1N_23LinCombPerRowBiasEltActINS1F_6thread4ReLuESI_fSI_SI_fLi8ELNS_15FloatRoundStyleE2EEESH_S1M_JEEES12_NS13_INS14_ILi2ELi4ELi3EEES17_NST_INS5_IJS18_S1L_EEENS5_IJS1L_SB_EEEEEEENS4_17SM75_U32x4_LDSM_NENS4_14SM90_TMA_STOREES1Z_NS4_17SM90_U32x4_STSM_NENS4_9Copy_AtomIJS22_SI_EEEvEEEvvEEEEvNT_6ParamsE,@"STO_CUDA_ENTRY STV_DEFAULT"
_ZN7cutlass13device_kernelINS_4gemm6kernel13GemmUniversalIN4cute5tupleIJiiiiEEENS1_10collective13CollectiveMmaINS1_34MainloopSm90TmaGmmaWarpSpecializedILi4ENS5_IJNS4_1CILi1EEESB_SB_EEENS1_35KernelTmaWarpSpecializedCooperativeEEENS5_IJNSA_ILi256EEENSA_ILi64EEESG_EEENS_6half_tENS5_IJlSB_lEEESI_SJ_NS4_8TiledMMAINS4_8MMA_AtomIJNS4_4SM904GMMA25MMA_64x64x16_F32F16F16_SSILNSN_5MajorE0ELSP_0ELNSN_7ScaleInE1ELSQ_1EEEEEENS4_6LayoutINS5_IJNSA_ILi2EEESB_SB_EEENS5_IJSB_NSA_ILi0EEESW_EEEEENS5_IJNS4_10UnderscoreESZ_SZ_EEEEENS4_13SM90_TMA_LOADENS4_14ComposedLayoutINS4_7SwizzleILi3ELi4ELi3EEENS4_18smem_ptr_flag_bitsILi16EEENST_INS5_IJNSA_ILi8EEESG_EEENS5_IJSG_SB_EEEEEEEvNS4_8identityES12_S1C_vS1D_EENS_8epilogue10collective18CollectiveEpilogueINS1F_22Sm90TmaWarpSpecializedILi4ELi2ELi16ELb1ELb0EEEJSH_NS5_IJNSA_ILi128EEENSA_ILi32EEEEEESI_SJ_SI_SJ_NS1F_6fusion15FusionCallbacksIS1J_NS1N_23LinCombPerRowBiasEltActINS1F_6thread4ReLuESI_fSI_SI_fLi8ELNS_15FloatRoundStyleE2EEESH_S1M_JEEES12_NS13_INS14_ILi2ELi4ELi3EEES17_NST_INS5_IJS18_S1L_EEENS5_IJS1L_SB_EEEEEEENS4_17SM75_U32x4_LDSM_NENS4_14SM90_TMA_STOREES1Z_NS4_17SM90_U32x4_STSM_NENS4_9Copy_AtomIJS22_SI_EEEvEEEvvEEEEvNT_6ParamsE:
[----:B------:R-:W1:Y:S01]  /*0000*/  LDC R1, c[0x0][0x28] ;  /* 0x00000a00ff017b82 */ /* 0x000e620000000800 */
[----:B------:R-:W2:Y:S07]  /*0010*/  S2R R18, SR_TID.X ;  /* 0x0000000000127919 */ /* 0x000eae0000002100 */
[----:B------:R-:W3:Y:S01]  /*0020*/  LDC.64 R4, c[0x0][0x588] ;  /* 0x00016200ff047b82 */ /* 0x000ee20000000a00 */
[----:B------:R-:W-:Y:S01]  /*0030*/  ELECT P0, URZ, PT ;  /* 0x00000000003f782f */ /* 0x000fe20003800000 */
[----:B------:R-:W-:Y:S01]  /*0040*/  BSSY B0, `(.L_x_0) ;  /* 0x0000016000007945 */ /* 0x000fe20003800000 */
[----:B--2---:R-:W-:-:S02]  /*0050*/  SHF.R.U32.HI R6, RZ, 0x5, R18 ;  /* 0x00000005ff067819 */ /* 0x004fc40000011612 */
[----:B------:R-:W-:-:S03]  /*0060*/  SHF.R.U32.HI R2, RZ, 0x7, R18 ;  /* 0x00000007ff027819 */ /* 0x000fc60000011612 */
[----:B------:R-:W2:Y:S04]  /*0070*/  SHFL.IDX PT, R0, R6, RZ, 0x1f ;  /* 0x00001fff06007589 */ /* 0x000ea800000e0000 */
[----:B------:R4:W1:Y:S01]  /*0080*/  SHFL.IDX PT, R10, R2, RZ, 0x1f ;  /* 0x00001fff020a7589 */ /* 0x00086200000e0000 */
[----:B--2---:R-:W-:Y:S02]  /*0090*/  ISETP.NE.OR P0, PT, R0, RZ, !P0 ;  /* 0x000000ff0000720c */ /* 0x004fe40004705670 */
[----:B------:R-:W-:-:S11]  /*00a0*/  SHF.R.S32.HI R3, RZ, 0x1f, R0 ;  /* 0x0000001fff037819 */ /* 0x000fd60000011400 */
[----:B-1-34-:R-:W-:Y:S05]  /*00b0*/  @P0 BRA `(.L_x_1) ;  /* 0x0000000000380947 */ /* 0x01afea0003800000 */
[----:B------:R-:W-:Y:S02]  /*00c0*/  ULDC.64 UR4, c[0x0][0x198] ;  /* 0x0000660000047ab9 */ /* 0x000fe40000000a00 */
[----:B------:R-:W-:Y:S02]  /*00d0*/  UIADD3 UR6, UP0, UR4, 0xf0, URZ ;  /* 0x000000f004067890 */ /* 0x000fe4000ff1e03f */
[----:B------:R-:W-:Y:S02]  /*00e0*/  UIADD3 UR8, UP1, UR4, 0x1f0, URZ ;  /* 0x000001f004087890 */ /* 0x000fe4000ff3e03f */
[----:B------:R-:W-:Y:S02]  /*00f0*/  UIADD3 UR10, UP2, UR4, 0x3f0, URZ ;  /* 0x000003f0040a7890 */ /* 0x000fe4000ff5e03f */
[----:B------:R-:W-:Y:S02]  /*0100*/  UIADD3 UR4, UP3, UR4, 0x4f0, URZ ;  /* 0x000004f004047890 */ /* 0x000fe4000ff7e03f */
[----:B------:R-:W-:-:S02]  /*0110*/  UIADD3.X UR7, URZ, UR5, URZ, UP0, !UPT ;  /* 0x000000053f077290 */ /* 0x000fc400087fe43f */
[----:B------:R-:W-:Y:S02]  /*0120*/  UIADD3.X UR9, URZ, UR5, URZ, UP1, !UPT ;  /* 0x000000053f097290 */ /* 0x000fe40008ffe43f */
[----:B------:R-:W-:Y:S02]  /*0130*/  UIADD3.X UR11, URZ, UR5, URZ, UP2, !UPT ;  /* 0x000000053f0b7290 */ /* 0x000fe400097fe43f */
[----:B------:R-:W-:-:S03]  /*0140*/  UIADD3.X UR5, URZ, UR5, URZ, UP3, !UPT ;  /* 0x000000053f057290 */ /* 0x000fc60009ffe43f */
[----:B------:R1:W-:Y:S02]  /*0150*/  UTMACCTL.PF [UR6] ;  /* 0x00000000060079b9 */ /* 0x0003e40008040000 */
[----:B------:R1:W-:Y:S02]  /*0160*/  UTMACCTL.PF [UR8] ;  /* 0x00000000080079b9 */ /* 0x0003e40008040000 */
[----:B------:R1:W-:Y:S02]  /*0170*/  UTMACCTL.PF [UR10] ;  /* 0x000000000a0079b9 */ /* 0x0003e40008040000 */
[----:B------:R1:W-:Y:S02]  /*0180*/  UTMACCTL.PF [UR4] ;  /* 0x00000000040079b9 */ /* 0x0003e40008040000 */
[----:B-1----:R-:W-:Y:S01]  /*0190*/  NOP ;  /* 0x0000000000007918 */ /* 0x002fe20000000000 */
.L_x_1:
[----:B------:R-:W-:Y:S05]  /*01a0*/  BSYNC B0 ;  /* 0x0000000000007941 */ /* 0x000fea0003800000 */
.L_x_0:
[----:B------:R-:W-:Y:S01]  /*01b0*/  ULDC.64 UR4, c[0x0][0x590] ;  /* 0x0001640000047ab9 */ /* 0x000fe20000000a00 */
[----:B------:R-:W-:Y:S01]  /*01c0*/  LEA.HI R3, R3, R0, RZ, 0x2 ;  /* 0x0000000003037211 */ /* 0x000fe200078f10ff */
[----:B------:R-:W-:Y:S01]  /*01d0*/  ULDC.64 UR40, c[0x0][0x208] ;  /* 0x0000820000287ab9 */ /* 0x000fe20000000a00 */
[----:B------:R-:W-:Y:S01]  /*01e0*/  ISETP.NE.U32.AND P2, PT, RZ, UR4, PT ;  /* 0x00000004ff007c0c */ /* 0x000fe2000bf45070 */
[----:B------:R-:W-:Y:S01]  /*01f0*/  IMAD.MOV.U32 R2, RZ, RZ, R4 ;  /* 0x000000ffff027224 */ /* 0x000fe200078e0004 */
[----:B------:R-:W-:Y:S02]  /*0200*/  LOP3.LUT R3, R3, 0xfffffffc, RZ, 0xc0, !PT ;  /* 0xfffffffc03037812 */ /* 0x000fe400078ec0ff */
[----:B------:R-:W-:Y:S02]  /*0210*/  ISETP.NE.AND.EX P3, PT, RZ, UR5, PT, P2 ;  /* 0x00000005ff007c0c */ /* 0x000fe4000bf65320 */
[----:B------:R-:W-:Y:S01]  /*0220*/  PRMT R7, RZ, 0x7610, R7 ;  /* 0x00007610ff077816 */ /* 0x000fe20000000007 */
[----:B------:R-:W-:-:S02]  /*0230*/  IMAD.IADD R0, R0, 0x1, -R3 ;  /* 0x0000000100007824 */ /* 0x000fc400078e0a03 */
[----:B------:R-:W-:-:S08]  /*0240*/  IMAD.MOV.U32 R3, RZ, RZ, R5 ;  /* 0x000000ffff037224 */ /* 0x000fd000078e0005 */
[----:B------:R-:W-:Y:S05]  /*0250*/  @P3 BRA `(.L_x_2) ;  /* 0x0000000000303947 */ /* 0x000fea0003800000 */
[----:B------:R-:W-:Y:S02]  /*0260*/  ULDC.64 UR6, c[0x0][0x588] ;  /* 0x0001620000067ab9 */ /* 0x000fe40000000a00 */
[----:B------:R-:W-:-:S04]  /*0270*/  ISETP.NE.U32.AND P0, PT, RZ, UR6, PT ;  /* 0x00000006ff007c0c */ /* 0x000fc8000bf05070 */
[----:B------:R-:W-:-:S13]  /*0280*/  ISETP.NE.AND.EX P0, PT, RZ, UR7, PT, P0 ;  /* 0x00000007ff007c0c */ /* 0x000fda000bf05300 */
[----:B------:R-:W-:Y:S05]  /*0290*/  @!P0 BRA `(.L_x_3) ;  /* 0x0000000000108947 */ /* 0x000fea0003800000 */
[----:B------:R-:W2:Y:S02]  /*02a0*/  LDG.E R7, desc[UR40][R2.64] ;  /* 0x0000002802077981 */ /* 0x000ea4000c1e1900 */
[----:B--2---:R-:W-:Y:S01]  /*02b0*/  FSETP.NEU.AND P1, PT, R7, RZ, PT ;  /* 0x000000ff0700720b */ /* 0x004fe20003f2d000 */
[----:B------:R-:W-:Y:S01]  /*02c0*/  IMAD.MOV.U32 R7, RZ, RZ, 0x1 ;  /* 0x00000001ff077424 */ /* 0x000fe200078e00ff */
[----:B------:R-:W-:Y:S11]  /*02d0*/  BRA `(.L_x_2) ;  /* 0x0000000000107947 */ /* 0x000ff60003800000 */
.L_x_3:
[----:B------:R-:W-:Y:S01]  /*02e0*/  ULDC UR6, c[0x0][0x580] ;  /* 0x0001600000067ab9 */ /* 0x000fe20000000800 */
[----:B------:R-:W-:Y:S01]  /*02f0*/  IMAD.MOV.U32 R7, RZ, RZ, 0x1 ;  /* 0x00000001ff077424 */ /* 0x000fe200078e00ff */
[----:B------:R-:W-:Y:S02]  /*0300*/  FSETP.NEU.AND P1, PT, RZ, UR6, PT ;  /* 0x00000006ff007c0b */ /* 0x000fe4000bf2d000 */
[----:B------:R-:W-:-:S11]  /*0310*/  CS2R R2, SRZ ;  /* 0x0000000000027805 */ /* 0x000fd6000001ff00 */
.L_x_2:
[----:B------:R-:W-:Y:S02]  /*0320*/  ISETP.NE.U32.AND P4, PT, R2, RZ, PT ;  /* 0x000000ff0200720c */ /* 0x000fe40003f85070 */
[----:B------:R-:W-:Y:S02]  /*0330*/  ISETP.NE.AND.EX P5, PT, RZ, UR5, PT, P2 ;  /* 0x00000005ff007c0c */ /* 0x000fe4000bfa5320 */
[----:B------:R-:W-:Y:S02]  /*0340*/  ISETP.NE.AND.EX P2, PT, R3, RZ, PT, P4 ;  /* 0x000000ff0300720c */ /* 0x000fe40003f45340 */
[----:B------:R-:W-:-:S11]  /*0350*/  PLOP3.LUT P0, PT, PT, PT, PT, 0x8, 0x0 ;  /* 0x000000000000781c */ /* 0x000fd60003f0e170 */
[----:B------:R-:W-:Y:S05]  /*0360*/  @P2 BRA P5, `(.L_x_4) ;  /* 0x0000000000342947 */ /* 0x000fea0002800000 */
[----:B------:R-:W-:-:S04]  /*0370*/  ISETP.NE.U32.AND P0, PT, RZ, UR4, PT ;  /* 0x00000004ff007c0c */ /* 0x000fc8000bf05070 */
[----:B------:R-:W-:-:S13]  /*0380*/  ISETP.NE.AND.EX P0, PT, RZ, UR5, PT, P0 ;  /* 0x00000005ff007c0c */ /* 0x000fda000bf05300 */
[----:B------:R-:W-:Y:S05]  /*0390*/  @!P0 BRA `(.L_x_5) ;  /* 0x0000000000248947 */ /* 0x000fea0003800000 */
[----:B------:R-:W-:Y:S02]  /*03a0*/  PRMT R7, R7, 0x9910, RZ ;  /* 0x0000991007077816 */ /* 0x000fe400000000ff */
[----:B------:R-:W-:Y:S02]  /*03b0*/  ISETP.NE.U32.AND P0, PT, R2, RZ, PT ;  /* 0x000000ff0200720c */ /* 0x000fe40003f05070 */
[----:B------:R-:W-:Y:S02]  /*03c0*/  ISETP.NE.AND P2, PT, R7, RZ, PT ;  /* 0x000000ff0700720c */ /* 0x000fe40003f45270 */
[----:B------:R-:W-:Y:S02]  /*03d0*/  ISETP.NE.AND.EX P0, PT, R3, RZ, PT, P0 ;  /* 0x000000ff0300720c */ /* 0x000fe40003f05300 */
[----:B------:R-:W-:-:S09]  /*03e0*/  SEL R2, RZ, 0xffffffff, P1 ;  /* 0xffffffffff027807 */ /* 0x000fd20000800000 */
[----:B------:R-:W-:-:S04]  /*03f0*/  @!P2 SEL R2, RZ, 0xffffffff, P0 ;  /* 0xffffffffff02a807 */ /* 0x000fc80000000000 */
[----:B------:R-:W-:-:S04]  /*0400*/  LOP3.LUT R2, R2, 0x1, RZ, 0xc0, !PT ;  /* 0x0000000102027812 */ /* 0x000fc800078ec0ff */
[----:B------:R-:W-:Y:S01]  /*0410*/  ISETP.EQ.U32.AND P0, PT, R2, 0x1, PT ;  /* 0x000000010200780c */ /* 0x000fe20003f02070 */
[----:B------:R-:W-:-:S12]  /*0420*/  BRA `(.L_x_4) ;  /* 0x0000000000047947 */ /* 0x000fd80003800000 */
.L_x_5:
[----:B------:R-:W-:-:S13]  /*0430*/  PLOP3.LUT P0, PT, P1, PT, PT, 0x8, 0x0 ;  /* 0x000000000000781c */ /* 0x000fda0000f0e170 */
.L_x_4:
[----:B------:R-:W1:Y:S02]  /*0440*/  SHFL.IDX PT, R2, R6, RZ, 0x1f ;  /* 0x00001fff06027589 */ /* 0x000e6400000e0000 */
[----:B-1----:R-:W-:-:S13]  /*0450*/  ISETP.NE.AND P1, PT, R2, RZ, PT ;  /* 0x000000ff0200720c */ /* 0x002fda0003f25270 */
[----:B------:R-:W-:Y:S05]  /*0460*/  @P1 BRA `(.L_x_6) ;  /* 0x0000000000581947 */ /* 0x000fea0003800000 */
[----:B------:R-:W1:Y:S01]  /*0470*/  S2UR UR8, SR_CgaCtaId ;  /* 0x00000000000879c3 */ /* 0x000e620000008800 */
[----:B------:R-:W-:Y:S01]  /*0480*/  UMOV UR4, 0x400 ;  /* 0x0000040000047882 */ /* 0x000fe20000000000 */
[----:B------:R-:W-:Y:S01]  /*0490*/  UMOV UR5, 0x1 ;  /* 0x0000000100057882 */ /* 0x000fe20000000000 */
[----:B------:R-:W-:Y:S01]  /*04a0*/  UMOV UR6, 0x100 ;  /* 0x0000010000067882 */ /* 0x000fe20000000000 */
[----:B------:R-:W-:Y:S01]  /*04b0*/  ELECT P1, URZ, PT ;  /* 0x00000000003f782f */ /* 0x000fe20003820000 */
[----:B------:R-:W-:-:S04]  /*04c0*/  UIADD3 UR6, -UR6, 0x100000, URZ ;  /* 0x0010000006067890 */ /* 0x000fc8000fffe13f */
[----:B------:R-:W-:Y:S02]  /*04d0*/  USHF.L.U32 UR7, UR6, 0xb, URZ ;  /* 0x0000000b06077899 */ /* 0x000fe4000800063f */
[----:B------:R-:W-:Y:S02]  /*04e0*/  USHF.L.U32 UR6, UR6, 0x1, URZ ;  /* 0x0000000106067899 */ /* 0x000fe4000800063f */
[----:B-1----:R-:W-:Y:S02]  /*04f0*/  ULEA UR8, UR8, UR4, 0x18 ;  /* 0x0000000408087291 */ /* 0x002fe4000f8ec03f */
[----:B------:R-:W-:-:S04]  /*0500*/  UIADD3 UR4, -UR5, 0x100000, URZ ;  /* 0x0010000005047890 */ /* 0x000fc8000fffe13f */
[----:B------:R-:W-:Y:S02]  /*0510*/  USHF.L.U32 UR5, UR4, 0xb, URZ ;  /* 0x0000000b04057899 */ /* 0x000fe4000800063f */
[----:B------:R-:W-:Y:S01]  /*0520*/  USHF.L.U32 UR4, UR4, 0x1, URZ ;  /* 0x0000000104047899 */ /* 0x000fe2000800063f */
[----:B------:R-:W1:Y:S11]  /*0530*/  FENCE.VIEW.ASYNC.S ;  /* 0x00000000000073c6 */ /* 0x000e760000000000 */
[----:B-1----:R1:W2:Y:S01]  /*0540*/  SYNCS.EXCH.64 URZ, [UR8], UR4 ;  /* 0x00000004083f75b2 */ /* 0x0022a20008000100 */
[----:B------:R1:W3:Y:S01]  /*0550*/  SYNCS.EXCH.64 URZ, [UR8+0x20], UR6 ;  /* 0x00002006083f75b2 */ /* 0x0002e20008000100 */
[----:B------:R1:W4:Y:S01]  /*0560*/  SYNCS.EXCH.64 URZ, [UR8+0x8], UR4 ;  /* 0x00000804083f75b2 */ /* 0x0003220008000100 */
[----:B------:R1:W1:Y:S01]  /*0570*/  SYNCS.EXCH.64 URZ, [UR8+0x28], UR6 ;  /* 0x00002806083f75b2 */ /* 0x0002620008000100 */
[----:B------:R1:W1:Y:S01]  /*0580*/  SYNCS.EXCH.64 URZ, [UR8+0x10], UR4 ;  /* 0x00001004083f75b2 */ /* 0x0002620008000100 */
[----:B------:R1:W1:Y:S01]  /*0590*/  SYNCS.EXCH.64 URZ, [UR8+0x30], UR6 ;  /* 0x00003006083f75b2 */ /* 0x0002620008000100 */
[----:B------:R1:W1:Y:S01]  /*05a0*/  SYNCS.EXCH.64 URZ, [UR8+0x18], UR4 ;  /* 0x00001804083f75b2 */ /* 0x0002620008000100 */
[----:B------:R1:W1:Y:S01]  /*05b0*/  SYNCS.EXCH.64 URZ, [UR8+0x38], UR6 ;  /* 0x00003806083f75b2 */ /* 0x0002620008000100 */
[----:B------:R-:W-:Y:S01]  /*05c0*/  NOP ;  /* 0x0000000000007918 */ /* 0x000fe20000000000 */
.L_x_6:
[----:B------:R-:W5:Y:S01]  /*05d0*/  SHFL.IDX PT, R3, R6, RZ, 0x1f ;  /* 0x00001fff06037589 */ /* 0x000f6200000e0000 */
[----:B------:R-:W1:Y:S01]  /*05e0*/  LDC R2, c[0x0][0x904] ;  /* 0x00024100ff027b82 */ /* 0x000e620000000800 */
[----:B------:R-:W-:Y:S01]  /*05f0*/  NOP ;  /* 0x0000000000007918 */ /* 0x000fe20000000000 */
[----:B-----5:R-:W-:-:S13]  /*0600*/  ISETP.NE.AND P1, PT, R3, RZ, PT ;  /* 0x000000ff0300720c */ /* 0x020fda0003f25270 */
[----:B------:R-:W-:Y:S05]  /*0610*/  @P1 BRA `(.L_x_7) ;  /* 0x0000000000581947 */ /* 0x000fea0003800000 */
[----:B-1----:R-:W1:Y:S01]  /*0620*/  S2UR UR5, SR_CgaCtaId ;  /* 0x00000000000579c3 */ /* 0x002e620000008800 */
[----:B------:R-:W-:Y:S01]  /*0630*/  UMOV UR4, 0x400 ;  /* 0x0000040000047882 */ /* 0x000fe20000000000 */
[----:B------:R-:W-:Y:S01]  /*0640*/  UMOV UR6, 0x20 ;  /* 0x0000002000067882 */ /* 0x000fe20000000000 */
[----:B------:R-:W-:Y:S01]  /*0650*/  UMOV UR7, 0x100 ;  /* 0x0000010000077882 */ /* 0x000fe20000000000 */
[----:B------:R-:W-:Y:S01]  /*0660*/  ELECT P1, URZ, PT ;  /* 0x00000000003f782f */ /* 0x000fe20003820000 */
[----:B-1----:R-:W-:Y:S02]  /*0670*/  ULEA UR8, UR5, UR4, 0x18 ;  /* 0x0000000405087291 */ /* 0x002fe4000f8ec03f */
[----:B------:R-:W-:-:S04]  /*0680*/  UIADD3 UR4, -UR6, 0x100000, URZ ;  /* 0x0010000006047890 */ /* 0x000fc8000fffe13f */
[----:B------:R-:W-:Y:S02]  /*0690*/  USHF.L.U32 UR5, UR4, 0xb, URZ ;  /* 0x0000000b04057899 */ /* 0x000fe4000800063f */
[----:B------:R-:W-:Y:S02]  /*06a0*/  USHF.L.U32 UR4, UR4, 0x1, URZ ;  /* 0x0000000104047899 */ /* 0x000fe4000800063f */
[----:B------:R-:W-:-:S04]  /*06b0*/  UIADD3 UR6, -UR7, 0x100000, URZ ;  /* 0x0010000007067890 */ /* 0x000fc8000fffe13f */
[----:B------:R-:W-:Y:S02]  /*06c0*/  USHF.L.U32 UR7, UR6, 0xb, URZ ;  /* 0x0000000b06077899 */ /* 0x000fe4000800063f */
[----:B------:R-:W-:Y:S01]  /*06d0*/  USHF.L.U32 UR6, UR6, 0x1, URZ ;  /* 0x0000000106067899 */ /* 0x000fe2000800063f */
[----:B------:R-:W1:Y:S03]  /*06e0*/  FENCE.VIEW.ASYNC.S ;  /* 0x00000000000073c6 */ /* 0x000e660000000000 */
[----:B-1----:R1:W1:Y:S08]  /*06f0*/  SYNCS.EXCH.64 URZ, [UR8+0x40], UR4 ;  /* 0x00004004083f75b2 */ /* 0x0022700008000100 */
[----:B------:R1:W1:Y:S01]  /*0700*/  SYNCS.EXCH.64 URZ, [UR8+0x60], UR6 ;  /* 0x00006006083f75b2 */ /* 0x0002620008000100 */
[----:B------:R1:W1:Y:S01]  /*0710*/  SYNCS.EXCH.64 URZ, [UR8+0x48], UR4 ;  /* 0x00004804083f75b2 */ /* 0x0002620008000100 */
[----:B------:R1:W1:Y:S01]  /*0720*/  SYNCS.EXCH.64 URZ, [UR8+0x68], UR6 ;  /* 0x00006806083f75b2 */ /* 0x0002620008000100 */
[----:B------:R1:W1:Y:S01]  /*0730*/  SYNCS.EXCH.64 URZ, [UR8+0x50], UR4 ;  /* 0x00005004083f75b2 */ /* 0x0002620008000100 */
[----:B------:R1:W1:Y:S01]  /*0740*/  SYNCS.EXCH.64 URZ, [UR8+0x70], UR6 ;  /* 0x00007006083f75b2 */ /* 0x0002620008000100 */
[----:B------:R1:W1:Y:S01]  /*0750*/  SYNCS.EXCH.64 URZ, [UR8+0x58], UR4 ;  /* 0x00005804083f75b2 */ /* 0x0002620008000100 */
[----:B------:R1:W1:Y:S01]  /*0760*/  SYNCS.EXCH.64 URZ, [UR8+0x78], UR6 ;  /* 0x00007806083f75b2 */ /* 0x0002620008000100 */
[----:B------:R-:W-:Y:S01]  /*0770*/  NOP ;  /* 0x0000000000007918 */ /* 0x000fe20000000000 */
.L_x_7:
[----:B------:R-:W5:Y:S01]  /*0780*/  SHFL.IDX PT, R6, R6, RZ, 0x1f ;  /* 0x00001fff06067589 */ /* 0x000f6200000e0000 */
[----:B------:R-:W-:Y:S01]  /*0790*/  ELECT P1, URZ, PT ;  /* 0x00000000003f782f */ /* 0x000fe20003820000 */
[----:B------:R-:W2:Y:S01]  /*07a0*/  S2UR UR36, SR_CgaCtaId ;  /* 0x00000000002479c3 */ /* 0x000ea20000008800 */
[----:B-1----:R-:W-:Y:S01]  /*07b0*/  ISETP.NE.AND P6, PT, R2, 0x1, PT ;  /* 0x000000010200780c */ /* 0x002fe20003fc5270 */
[----:B------:R-:W1:Y:S01]  /*07c0*/  S2R R3, SR_CTAID.Y ;  /* 0x0000000000037919 */ /* 0x000e620000002600 */
[----:B------:R-:W-:Y:S01]  /*07d0*/  UMOV UR4, 0x20 ;  /* 0x0000002000047882 */ /* 0x000fe20000000000 */
[----:B------:R-:W-:Y:S01]  /*07e0*/  ISETP.NE.AND P4, PT, R0, RZ, PT ;  /* 0x000000ff0000720c */ /* 0x000fe20003f85270 */
[----:B------:R-:W-:Y:S01]  /*07f0*/  NOP ;  /* 0x0000000000007918 */ /* 0x000fe20000000000 */
[----:B------:R-:W3:Y:S01]  /*0800*/  S2R R8, SR_CTAID.X ;  /* 0x0000000000087919 */ /* 0x000ee20000002500 */
[----:B------:R-:W-:Y:S01]  /*0810*/  P2R R7, PR, RZ, 0x40 ;  /* 0x00000040ff077803 */ /* 0x000fe20000000000 */
[----:B------:R-:W-:Y:S01]  /*0820*/  IMAD.MOV.U32 R9, RZ, RZ, RZ ;  /* 0x000000ffff097224 */ /* 0x000fe200078e00ff */
[----:B------:R-:W-:Y:S05]  /*0830*/  BSSY B6, `(.L_x_8) ;  /* 0x0000765000067945 */ /* 0x000fea0003800000 */
[----:B------:R-:W3:Y:S01]  /*0840*/  @P6 LDC R17, c[0x0][0x10] ;  /* 0x00000400ff116b82 */ /* 0x000ee20000000800 */
[----:B------:R-:W-:Y:S01]  /*0850*/  @P6 IMAD.MOV.U32 R7, RZ, RZ, RZ ;  /* 0x000000ffff076224 */ /* 0x000fe200078e00ff */
[----:B-----5:R-:W-:-:S06]  /*0860*/  ISETP.NE.OR P2, PT, R6, RZ, !P1 ;  /* 0x000000ff0600720c */ /* 0x020fcc0004f45670 */
[----:B------:R-:W5:Y:S01]  /*0870*/  @!P6 LDC R11, c[0x0][0xc] ;  /* 0x00000300ff0beb82 */ /* 0x000f620000000800 */
[----:B------:R-:W-:-:S04]  /*0880*/  ISETP.EQ.OR P1, PT, R0, 0x3, !P4 ;  /* 0x000000030000780c */ /* 0x000fc80006722670 */
[----:B------:R-:W-:-:S04]  /*0890*/  ISETP.EQ.AND P1, PT, R10, RZ, P1 ;  /* 0x000000ff0a00720c */ /* 0x000fc80000f22270 */
[----:B------:R-:W-:Y:S01]  /*08a0*/  SEL R22, RZ, 0x1, !P1 ;  /* 0x00000001ff167807 */ /* 0x000fe20004800000 */
[----:B-1----:R-:W-:Y:S01]  /*08b0*/  @P6 IMAD.MOV.U32 R6, RZ, RZ, R3 ;  /* 0x000000ffff066224 */ /* 0x002fe200078e0003 */
[----:B------:R-:W-:Y:S01]  /*08c0*/  VOTEU.ALL UP0, P2 ;  /* 0x00000000003f7886 */ /* 0x000fe20001000000 */
[----:B------:R-:W-:Y:S02]  /*08d0*/  VOTEU.ALL UP1, P2 ;  /* 0x00000000003f7886 */ /* 0x000fe40001020000 */
[----:B---3--:R-:W-:Y:S02]  /*08e0*/  @P6 IMAD.WIDE.U32 R16, R8, R17, R6 ;  /* 0x0000001108106225 */ /* 0x008fe400078e0006 */
[----:B------:R-:W-:Y:S01]  /*08f0*/  @!UP0 UMOV UR6, 0x400 ;  /* 0x0000040000068882 */ /* 0x000fe20000000000 */
[----:B------:R-:W-:-:S04]  /*0900*/  @!UP0 UIADD3 UR4, -UR4, 0x100000, URZ ;  /* 0x0010000004048890 */ /* 0x000fc8000fffe13f */
[----:B------:R-:W-:Y:S02]  /*0910*/  @!UP0 USHF.L.U32 UR5, UR4, 0xb, URZ ;  /* 0x0000000b04058899 */ /* 0x000fe4000800063f */
[----:B------:R-:W-:Y:S01]  /*0920*/  @!UP0 USHF.L.U32 UR4, UR4, 0x1, URZ ;  /* 0x0000000104048899 */ /* 0x000fe2000800063f */
[----:B------:R-:W-:Y:S01]  /*0930*/  @P6 IMAD.MOV.U32 R7, RZ, RZ, RZ ;  /* 0x000000ffff076224 */ /* 0x000fe200078e00ff */
[----:B--2---:R-:W-:Y:S01]  /*0940*/  @!UP0 ULEA UR8, UR36, UR6, 0x18 ;  /* 0x0000000624088291 */ /* 0x004fe2000f8ec03f */
[----:B------:R-:W-:Y:S01]  /*0950*/  VOTEU.ALL UP0, P2 ;  /* 0x00000000003f7886 */ /* 0x000fe20001000000 */
[C---:B------:R-:W-:Y:S01]  /*0960*/  ISETP.NE.AND P2, PT, R10.reuse, RZ, PT ;  /* 0x000000ff0a00720c */ /* 0x040fe20003f45270 */
[----:B------:R-:W-:Y:S01]  /*0970*/  ULDC UR6, c[0x0][0xc] ;  /* 0x0000030000067ab9 */ /* 0x000fe20000000800 */
[----:B------:R-:W-:Y:S01]  /*0980*/  ULDC UR7, c[0x0][0x10] ;  /* 0x0000040000077ab9 */ /* 0x000fe20000000800 */
[----:B------:R-:W-:Y:S01]  /*0990*/  VIADD R10, R10, 0xffffffff ;  /* 0xffffffff0a0a7836 */ /* 0x000fe20000000000 */
[----:B------:R-:W-:-:S02]  /*09a0*/  ISETP.EQ.AND P5, PT, R0, 0x2, !P2 ;  /* 0x000000020000780c */ /* 0x000fc400057a2270 */
[----:B------:R-:W-:Y:S01]  /*09b0*/  @P6 IADD3 R17, R17, R7, RZ ;  /* 0x0000000711116210 */ /* 0x000fe20007ffe0ff */
[----:B-----5:R-:W-:Y:S01]  /*09c0*/  @!P6 IMAD.WIDE.U32 R6, R11, R3, R8 ;  /* 0x000000030b06e225 */ /* 0x020fe200078e0008 */
[----:B------:R-:W-:Y:S01]  /*09d0*/  ISETP.GE.U32.AND P1, PT, R10, 0x2, PT ;  /* 0x000000020a00780c */ /* 0x000fe20003f26070 */
[----:B------:R-:W1:Y:S02]  /*09e0*/  FENCE.VIEW.ASYNC.S ;  /* 0x00000000000073c6 */ /* 0x000e640000000000 */
[----:B-1----:R-:W4:Y:S01]  /*09f0*/  @!UP0 SYNCS.EXCH.64 URZ, [UR8+0x80], UR4 ;  /* 0x00008004083f85b2 */ /* 0x002f220008000100 */
[----:B------:R-:W-:Y:S01]  /*0a00*/  SEL R19, RZ, 0x1, !P5 ;  /* 0x00000001ff137807 */ /* 0x000fe20006800000 */
[----:B------:R-:W-:Y:S01]  /*0a10*/  @!P6 IMAD.MOV.U32 R16, RZ, RZ, R6 ;  /* 0x000000ffff10e224 */ /* 0x000fe200078e0006 */
[----:B------:R-:W-:Y:S01]  /*0a20*/  SEL R22, R22, 0x2, P1 ;  /* 0x0000000216167807 */ /* 0x000fe20000800000 */
[----:B------:R-:W-:Y:S01]  /*0a30*/  @!P6 IMAD.MOV.U32 R17, RZ, RZ, R7 ;  /* 0x000000ffff11e224 */ /* 0x000fe200078e0007 */
[----:B------:R-:W-:Y:S01]  /*0a40*/  SEL R19, R19, 0x2, P1 ;  /* 0x0000000213137807 */ /* 0x000fe20000800000 */
[----:B------:R1:W4:Y:S01]  /*0a50*/  @!UP1 SYNCS.EXCH.64 URZ, [UR8+0x88], UR4 ;  /* 0x00008804083f95b2 */ /* 0x0003220008000100 */
[----:B------:R-:W-:Y:S01]  /*0a60*/  NOP ;  /* 0x0000000000007918 */ /* 0x000fe20000000000 */
[----:B-1----:R-:W-:-:S03]  /*0a70*/  UIMAD.WIDE.U32 UR4, UR6, UR7, URZ ;  /* 0x00000007060472a5 */ /* 0x002fc6000f8e003f */
[----:B------:R-:W-:Y:S02]  /*0a80*/  ULDC UR6, c[0x0][0x14] ;  /* 0x0000050000067ab9 */ /* 0x000fe40000000800 */
[----:B------:R-:W-:Y:S02]  /*0a90*/  UIMAD.WIDE.U32 UR38, UR4, UR6, URZ ;  /* 0x00000006042672a5 */ /* 0x000fe4000f8e003f */
[----:B------:R-:W-:-:S04]  /*0aa0*/  UIMAD UR37, UR5, UR6, URZ ;  /* 0x00000006052572a4 */ /* 0x000fc8000f8e023f */
[----:B------:R-:W-:Y:S01]  /*0ab0*/  UIADD3 UR37, UR39, UR37, URZ ;  /* 0x0000002527257290 */ /* 0x000fe2000fffe03f */
[----:B----4-:R-:W-:Y:S06]  /*0ac0*/  BAR.SYNC.DEFER_BLOCKING 0x0 ;  /* 0x0000000000007b1d */ /* 0x010fec0000010000 */
[----:B------:R-:W-:Y:S05]  /*0ad0*/  @!P2 BRA `(.L_x_9) ;  /* 0x0000004800cca947 */ /* 0x000fea0003800000 */
[----:B------:R-:W-:-:S13]  /*0ae0*/  ISETP.GT.U32.AND P0, PT, R10, 0x1, PT ;  /* 0x000000010a00780c */ /* 0x000fda0003f04070 */
[----:B------:R-:W-:Y:S05]  /*0af0*/  @P0 BRA `(.L_x_10) ;  /* 0x0000007000e00947 */ /* 0x000fea0003800000 */
[----:B------:R-:W-:Y:S01]  /*0b00*/  ULDC.64 UR4, c[0x0][0x8f8] ;  /* 0x00023e0000047ab9 */ /* 0x000fe20000000a00 */
[----:B------:R-:W-:Y:S01]  /*0b10*/  UMOV UR47, 0xffffffff ;  /* 0xffffffff002f7882 */ /* 0x000fe20000000000 */
[----:B------:R-:W-:Y:S01]  /*0b20*/  ISETP.GE.U32.AND P0, PT, R16, UR4, PT ;  /* 0x0000000410007c0c */ /* 0x000fe2000bf06070 */
[----:B------:R-:W-:Y:S01]  /*0b30*/  IMAD.MOV.U32 R95, RZ, RZ, -0x1 ;  /* 0xffffffffff5f7424 */ /* 0x000fe200078e00ff */
[----:B------:R-:W-:Y:S01]  /*0b40*/  PRMT R88, RZ, 0x7610, R88 ;  /* 0x00007610ff587816 */ /* 0x000fe20000000058 */
[----:B------:R-:W-:Y:S01]  /*0b50*/  IMAD.MOV.U32 R97, RZ, RZ, -0x1 ;  /* 0xffffffffff617424 */ /* 0x000fe200078e00ff */
[----:B------:R-:W-:Y:S02]  /*0b60*/  ISETP.GE.U32.AND.EX P0, PT, R17, UR5, PT, P0 ;  /* 0x0000000511007c0c */ /* 0x000fe4000bf06100 */
[----:B------:R-:W-:-:S11]  /*0b70*/  PRMT R0, RZ, 0x7610, R0 ;  /* 0x00007610ff007816 */ /* 0x000fd60000000000 */
[----:B------:R-:W-:Y:S05]  /*0b80*/  @P0 BRA `(.L_x_11) ;  /* 0x0000000400600947 */ /* 0x000fea0003800000 */
[----:B------:R-:W1:Y:S01]  /*0b90*/  LDC.64 R14, c[0x0][0x8d0] ;  /* 0x00023400ff0e7b82 */ /* 0x000e620000000a00 */
[----:B------:R-:W-:Y:S02]  /*0ba0*/  IMAD.MOV.U32 R4, RZ, RZ, R16 ;  /* 0x000000ffff047224 */ /* 0x000fe400078e0010 */
[----:B------:R-:W-:-:S05]  /*0bb0*/  IMAD.MOV.U32 R5, RZ, RZ, R17 ;  /* 0x000000ffff057224 */ /* 0x000fca00078e0011 */
[----:B------:R-:W2:Y:S08]  /*0bc0*/  LDC R0, c[0x0][0x8d8] ;  /* 0x00023600ff007b82 */ /* 0x000eb00000000800 */
[----:B------:R-:W3:Y:S01]  /*0bd0*/  LDC.64 R20, c[0x0][0x8c8] ;  /* 0x00023200ff147b82 */ /* 0x000ee20000000a00 */
[----:B-1----:R-:W-:-:S04]  /*0be0*/  ISETP.NE.U32.AND P0, PT, R14, RZ, PT ;  /* 0x000000ff0e00720c */ /* 0x002fc80003f05070 */
[----:B------:R-:W-:-:S13]  /*0bf0*/  ISETP.NE.AND.EX P0, PT, R15, RZ, PT, P0 ;  /* 0x000000ff0f00720c */ /* 0x000fda0003f05300 */
[----:B--23--:R-:W-:Y:S05]  /*0c00*/  @!P0 BRA `(.L_x_12) ;  /* 0x0000000000288947 */ /* 0x00cfea0003800000 */
[----:B------:R-:W1:Y:S02]  /*0c10*/  LDC R11, c[0x0][0x8dc] ;  /* 0x00023700ff0b7b82 */ /* 0x000e640000000800 */
[----:B-1----:R-:W-:-:S04]  /*0c20*/  IADD3 R11, P0, R16, R11, RZ ;  /* 0x0000000b100b7210 */ /* 0x002fc80007f1e0ff */
[----:B------:R-:W-:-:S05]  /*0c30*/  IADD3.X R13, RZ, R17, RZ, P0, !PT ;  /* 0x00000011ff0d7210 */ /* 0x000fca00007fe4ff */
[----:B------:R-:W-:-:S04]  /*0c40*/  IMAD.WIDE.U32 R4, R13, R14, RZ ;  /* 0x0000000e0d047225 */ /* 0x000fc800078e00ff */
[----:B------:R-:W-:-:S04]  /*0c50*/  IMAD.WIDE.U32 R6, P0, R11, R15, R4 ;  /* 0x0000000f0b067225 */ /* 0x000fc80007800004 */
[----:B------:R-:W-:-:S04]  /*0c60*/  IMAD.WIDE.U32 R4, R11, R14, RZ ;  /* 0x0000000e0b047225 */ /* 0x000fc800078e00ff */
[----:B------:R-:W-:Y:S01]  /*0c70*/  IMAD.X R11, RZ, RZ, RZ, P0 ;  /* 0x000000ffff0b7224 */ /* 0x000fe200000e06ff */
[----:B------:R-:W-:Y:S01]  /*0c80*/  IADD3 RZ, P0, R5, R6, RZ ;  /* 0x0000000605ff7210 */ /* 0x000fe20007f1e0ff */
[----:B------:R-:W-:-:S04]  /*0c90*/  IMAD.MOV.U32 R10, RZ, RZ, R7 ;  /* 0x000000ffff0a7224 */ /* 0x000fc800078e0007 */
[----:B------:R-:W-:-:S08]  /*0ca0*/  IMAD.WIDE.U32.X R4, R13, R15, R10, P0 ;  /* 0x0000000f0d047225 */ /* 0x000fd000000e040a */
.L_x_12:
[-CC-:B------:R-:W-:Y:S01]  /*0cb0*/  SHF.R.U64 R25, R4, R0.reuse, R5.reuse ;  /* 0x0000000004197219 */ /* 0x180fe20000001205 */
[----:B------:R-:W1:Y:S01]  /*0cc0*/  LDC.64 R26, c[0x0][0x8e8] ;  /* 0x00023a00ff1a7b82 */ /* 0x000e620000000a00 */
[----:B------:R-:W-:Y:S01]  /*0cd0*/  SHF.R.U32.HI R4, RZ, R0, R5 ;  /* 0x00000000ff047219 */ /* 0x000fe20000011605 */
[----:B------:R-:W-:Y:S01]  /*0ce0*/  ULDC UR4, c[0x0][0x150] ;  /* 0x0000540000047ab9 */ /* 0x000fe20000000800 */
[----:B------:R-:W-:Y:S02]  /*0cf0*/  I2FP.F32.U32 R0, R8 ;  /* 0x0000000800007245 */ /* 0x000fe40000201000 */
[----:B------:R-:W-:-:S03]  /*0d00*/  IADD3 R9, P0, RZ, -R25, RZ ;  /* 0x80000019ff097210 */ /* 0x000fc60007f1e0ff */
[----:B------:R-:W2:Y:S01]  /*0d10*/  LDC R10, c[0x0][0x8c0] ;  /* 0x00023000ff0a7b82 */ /* 0x000ea20000000800 */
[----:B------:R-:W-:Y:S01]  /*0d20*/  FMUL R0, R0, UR4 ;  /* 0x0000000400007c20 */ /* 0x000fe20008400000 */
[----:B------:R-:W-:Y:S01]  /*0d30*/  IMAD.X R11, RZ, RZ, ~R4, P0 ;  /* 0x000000ffff0b7224 */ /* 0x000fe200000e0e04 */
[----:B------:R-:W-:Y:S01]  /*0d40*/  ULDC UR4, c[0x0][0x154] ;  /* 0x0000550000047ab9 */ /* 0x000fe20000000800 */
[----:B------:R-:W-:-:S03]  /*0d50*/  IMAD.WIDE.U32 R4, R9, R20, R16 ;  /* 0x0000001409047225 */ /* 0x000fc600078e0010 */
[----:B------:R-:W3:Y:S01]  /*0d60*/  F2I.U32.TRUNC.NTZ R0, R0 ;  /* 0x0000000000007305 */ /* 0x000ee2000020f000 */
[----:B------:R-:W4:Y:S01]  /*0d70*/  LDC R7, c[0x0][0x144] ;  /* 0x00005100ff077b82 */ /* 0x000f220000000800 */
[----:B------:R-:W-:-:S04]  /*0d80*/  IMAD R6, R11, R20, RZ ;  /* 0x000000140b067224 */ /* 0x000fc800078e02ff */
[----:B------:R-:W-:-:S03]  /*0d90*/  IMAD R9, R9, R21, R6 ;  /* 0x0000001509097224 */ /* 0x000fc600078e0206 */
[----:B------:R-:W5:Y:S01]  /*0da0*/  LDC R12, c[0x0][0x8b0] ;  /* 0x00022c00ff0c7b82 */ /* 0x000f620000000800 */
[----:B------:R-:W-:Y:S01]  /*0db0*/  IMAD.IADD R9, R5, 0x1, R9 ;  /* 0x0000000105097824 */ /* 0x000fe200078e0209 */
[----:B-1----:R-:W-:Y:S01]  /*0dc0*/  ISETP.NE.U32.AND P0, PT, R26, RZ, PT ;  /* 0x000000ff1a00720c */ /* 0x002fe20003f05070 */
[----:B---3--:R-:W-:-:S03]  /*0dd0*/  IMAD.MOV R5, RZ, RZ, -R0 ;  /* 0x000000ffff057224 */ /* 0x008fc600078e0a00 */
[----:B------:R-:W-:Y:S02]  /*0de0*/  ISETP.NE.AND.EX P0, PT, R27, RZ, PT, P0 ;  /* 0x000000ff1b00720c */ /* 0x000fe40003f05300 */
[----:B------:R-:W1:Y:S01]  /*0df0*/  LDC R11, c[0x0][0x900] ;  /* 0x00024000ff0b7b82 */ /* 0x000e620000000800 */
[-CC-:B--2---:R-:W-:Y:S02]  /*0e00*/  SHF.R.U64 R20, R4, R10.reuse, R9.reuse ;  /* 0x0000000a04147219 */ /* 0x184fe40000001209 */
[----:B------:R-:W-:Y:S02]  /*0e10*/  I2FP.F32.U32 R4, R3 ;  /* 0x0000000300047245 */ /* 0x000fe40000201000 */
[----:B------:R-:W-:Y:S01]  /*0e20*/  SHF.R.U32.HI R9, RZ, R10, R9 ;  /* 0x0000000aff097219 */ /* 0x000fe20000011609 */
[----:B------:R-:W-:Y:S02]  /*0e30*/  IMAD.MOV.U32 R10, RZ, RZ, 0x1 ;  /* 0x00000001ff0a7424 */ /* 0x000fe400078e00ff */
[----:B------:R-:W2:Y:S01]  /*0e40*/  LDC R14, c[0x0][0x148] ;  /* 0x00005200ff0e7b82 */ /* 0x000ea20000000800 */
[----:B----4-:R-:W-:-:S02]  /*0e50*/  IMAD R0, R7, R5, R8 ;  /* 0x0000000507007224 */ /* 0x010fc400078e0208 */
[----:B------:R-:W-:Y:S01]  /*0e60*/  FMUL R5, R4, UR4 ;  /* 0x0000000404057c20 */ /* 0x000fe20008400000 */
[----:B------:R-:W-:-:S04]  /*0e70*/  IMAD.MOV.U32 R4, RZ, RZ, -0x1 ;  /* 0xffffffffff047424 */ /* 0x000fc800078e00ff */
[----:B------:R-:W3:Y:S01]  /*0e80*/  LDC R24, c[0x0][0x8a8] ;  /* 0x00022a00ff187b82 */ /* 0x000ee20000000800 */
[-CC-:B-----5:R-:W-:Y:S02]  /*0e90*/  SHF.R.U64 R28, R20, R12.reuse, R9.reuse ;  /* 0x0000000c141c7219 */ /* 0x1a0fe40000001209 */
[----:B------:R-:W-:Y:S02]  /*0ea0*/  SHF.R.U32.HI R6, RZ, R12, R9 ;  /* 0x0000000cff067219 */ /* 0x000fe40000011609 */
[----:B------:R4:W1:Y:S03]  /*0eb0*/  F2I.U32.TRUNC.NTZ R12, R5 ;  /* 0x00000005000c7305 */ /* 0x000866000020f000 */
[----:B------:R-:W2:Y:S01]  /*0ec0*/  LDC R15, c[0x0][0x8f0] ;  /* 0x00023c00ff0f7b82 */ /* 0x000ea20000000800 */
[-C--:B-1----:R-:W-:Y:S02]  /*0ed0*/  SHF.L.U32 R4, R4, R11.reuse, RZ ;  /* 0x0000000b04047219 */ /* 0x082fe400000006ff */
[----:B------:R-:W-:-:S02]  /*0ee0*/  SHF.R.U64 R30, R28, R11, R6 ;  /* 0x0000000b1c1e7219 */ /* 0x000fc40000001206 */
[-C--:B------:R-:W-:Y:S02]  /*0ef0*/  SHF.R.U32.HI R6, RZ, R11.reuse, R6 ;  /* 0x0000000bff067219 */ /* 0x080fe40000011606 */
[----:B------:R-:W-:Y:S01]  /*0f00*/  SHF.L.U32 R10, R10, R11, RZ ;  /* 0x0000000b0a0a7219 */ /* 0x000fe200000006ff */
[----:B------:R-:W1:Y:S01]  /*0f10*/  LDC R21, c[0x0][0x8e0] ;  /* 0x00023800ff157b82 */ /* 0x000e620000000800 */
[----:B------:R-:W-:Y:S01]  /*0f20*/  LOP3.LUT R11, RZ, R4, RZ, 0x33, !PT ;  /* 0x00000004ff0b7212 */ /* 0x000fe200078e33ff */
[----:B------:R-:W-:Y:S01]  /*0f30*/  IMAD.MOV.U32 R4, RZ, RZ, R30 ;  /* 0x000000ffff047224 */ /* 0x000fe200078e001e */
[----:B----4-:R-:W-:-:S05]  /*0f40*/  MOV R5, R6 ;  /* 0x0000000600057202 */ /* 0x010fca0000000f00 */
[----:B------:R-:W4:Y:S01]  /*0f50*/  LDC R23, c[0x0][0x8b8] ;  /* 0x00022e00ff177b82 */ /* 0x000f220000000800 */
[----:B------:R-:W-:Y:S05]  /*0f60*/  @!P0 BRA `(.L_x_13) ;  /* 0x0000000000288947 */ /* 0x000fea0003800000 */
[----:B------:R-:W5:Y:S02]  /*0f70*/  LDC R9, c[0x0][0x8f4] ;  /* 0x00023d00ff097b82 */ /* 0x000f640000000800 */
[----:B-----5:R-:W-:-:S05]  /*0f80*/  IADD3 R9, P0, R30, R9, RZ ;  /* 0x000000091e097210 */ /* 0x020fca0007f1e0ff */
[----:B------:R-:W-:-:S04]  /*0f90*/  IMAD.X R13, RZ, RZ, R6, P0 ;  /* 0x000000ffff0d7224 */ /* 0x000fc800000e0606 */
[----:B------:R-:W-:-:S04]  /*0fa0*/  IMAD.WIDE.U32 R4, R13, R26, RZ ;  /* 0x0000001a0d047225 */ /* 0x000fc800078e00ff */
[----:B------:R-:W-:-:S04]  /*0fb0*/  IMAD.WIDE.U32 R6, P0, R9, R27, R4 ;  /* 0x0000001b09067225 */ /* 0x000fc80007800004 */
[----:B------:R-:W-:-:S04]  /*0fc0*/  IMAD.WIDE.U32 R4, R9, R26, RZ ;  /* 0x0000001a09047225 */ /* 0x000fc800078e00ff */
[----:B------:R-:W-:Y:S01]  /*0fd0*/  IMAD.X R9, RZ, RZ, RZ, P0 ;  /* 0x000000ffff097224 */ /* 0x000fe200000e06ff */
[----:B------:R-:W-:Y:S01]  /*0fe0*/  IADD3 RZ, P0, R5, R6, RZ ;  /* 0x0000000605ff7210 */ /* 0x000fe20007f1e0ff */
[----:B------:R-:W-:-:S04]  /*0ff0*/  IMAD.MOV.U32 R8, RZ, RZ, R7 ;  /* 0x000000ffff087224 */ /* 0x000fc800078e0007 */
[----:B------:R-:W-:-:S08]  /*1000*/  IMAD.WIDE.U32.X R4, R13, R27, R8, P0 ;  /* 0x0000001b0d047225 */ /* 0x000fd000000e0408 */
.L_x_13:
[----:B--2---:R-:W-:Y:S01]  /*1010*/  SHF.R.U64 R4, R4, R15, R5 ;  /* 0x0000000f04047219 */ /* 0x004fe20000001205 */
[----:B---3--:R-:W-:Y:S01]  /*1020*/  VIADD R5, R24, 0xffffffff ;  /* 0xffffffff18057836 */ /* 0x008fe20000000000 */
[----:B------:R-:W-:Y:S01]  /*1030*/  LOP3.LUT R11, R28, R11, RZ, 0xc0, !PT ;  /* 0x0000000b1c0b7212 */ /* 0x000fe200078ec0ff */
[----:B------:R-:W-:Y:S01]  /*1040*/  IMAD.MOV R12, RZ, RZ, -R12 ;  /* 0x000000ffff0c7224 */ /* 0x000fe200078e0a0c */
[----:B------:R-:W-:Y:S01]  /*1050*/  R2UR UR47, R25 ;  /* 0x00000000192f72ca */ /* 0x000fe200000e0000 */
[----:B------:R-:W-:Y:S01]  /*1060*/  IMAD.MOV R6, RZ, RZ, -R4 ;  /* 0x000000ffff067224 */ /* 0x000fe200078e0a04 */
[----:B------:R-:W-:Y:S01]  /*1070*/  LOP3.LUT R5, R20, R5, RZ, 0xc0, !PT ;  /* 0x0000000514057212 */ /* 0x000fe200078ec0ff */
[----:B------:R-:W-:Y:S02]  /*1080*/  @P6 IMAD R0, R14, R12, R3 ;  /* 0x0000000c0e006224 */ /* 0x000fe400078e0203 */
[----:B------:R-:W-:Y:S02]  /*1090*/  IMAD R11, R10, R4, R11 ;  /* 0x000000040a0b7224 */ /* 0x000fe400078e020b */
[----:B-1----:R-:W-:-:S02]  /*10a0*/  IMAD R3, R6, R21, R30 ;  /* 0x0000001506037224 */ /* 0x002fc400078e021e */
[----:B----4-:R-:W-:Y:S02]  /*10b0*/  IMAD R0, R11, R23, R0 ;  /* 0x000000170b007224 */ /* 0x010fe400078e0200 */
[----:B------:R-:W-:Y:S02]  /*10c0*/  IMAD R3, R3, R24, R5 ;  /* 0x0000001803037224 */ /* 0x000fe400078e0205 */
[----:B------:R-:W-:-:S03]  /*10d0*/  IMAD.MOV.U32 R4, RZ, RZ, 0x1 ;  /* 0x00000001ff047424 */ /* 0x000fc600078e00ff */
[----:B------:R-:W-:Y:S02]  /*10e0*/  SEL R97, R3, R0, !P6 ;  /* 0x0000000003617207 */ /* 0x000fe40007000000 */
[----:B------:R-:W-:Y:S02]  /*10f0*/  SEL R95, R0, R3, !P6 ;  /* 0x00000003005f7207 */ /* 0x000fe40007000000 */
[----:B------:R-:W-:-:S07]  /*1100*/  PRMT R0, R4, 0x7610, R0 ;  /* 0x0000761004007816 */ /* 0x000fce0000000000 */
.L_x_11:
[----:B------:R-:W-:-:S08]  /*1110*/  NOP ;  /* 0x0000000000007918 */ /* 0x000fd00000000000 */
[----:B------:R-:W1:Y:S02]  /*1120*/  USETMAXREG.TRY_ALLOC.CTAPOOL UP0, 0xe8 ;  /* 0x000000e8000079c8 */ /* 0x000e640008000600 */
[----:B-1----:R-:W-:-:S13]  /*1130*/  PLOP3.LUT P0, PT, PT, PT, UP0, 0x80, 0x0 ;  /* 0x000000000000781c */ /* 0x002fda0003f0f008 */
[----:B------:R-:W-:Y:S05]  /*1140*/  @!P0 BRA `(.L_x_11) ;  /* 0xfffffffc00f08947 */ /* 0x000fea000383ffff */
[----:B------:R-:W-:Y:S02]  /*1150*/  ULDC.64 UR4, c[0x0][0x590] ;  /* 0x0001640000047ab9 */ /* 0x000fe40000000a00 */
[----:B------:R-:W-:Y:S01]  /*1160*/  IMAD.U32 R103, RZ, RZ, UR4 ;  /* 0x00000004ff677e24 */ /* 0x000fe2000f8e00ff */
[----:B------:R-:W-:-:S04]  /*1170*/  MOV R105, UR5 ;  /* 0x0000000500697c02 */ /* 0x000fc80008000f00 */
[----:B------:R-:W-:-:S04]  /*1180*/  ISETP.NE.U32.AND P0, PT, R103, RZ, PT ;  /* 0x000000ff6700720c */ /* 0x000fc80003f05070 */
[----:B------:R-:W-:-:S13]  /*1190*/  ISETP.NE.AND.EX P0, PT, R105, RZ, PT, P0 ;  /* 0x000000ff6900720c */ /* 0x000fda0003f05300 */
[----:B------:R-:W-:Y:S05]  /*11a0*/  @P0 BRA `(.L_x_14) ;  /* 0x00000000002c0947 */ /* 0x000fea0003800000 */
[----:B------:R-:W-:Y:S02]  /*11b0*/  ULDC.64 UR4, c[0x0][0x588] ;  /* 0x0001620000047ab9 */ /* 0x000fe40000000a00 */
[----:B------:R-:W-:-:S04]  /*11c0*/  ISETP.NE.U32.AND P0, PT, RZ, UR4, PT ;  /* 0x00000004ff007c0c */ /* 0x000fc8000bf05070 */
[----:B------:R-:W-:-:S13]  /*11d0*/  ISETP.NE.AND.EX P0, PT, RZ, UR5, PT, P0 ;  /* 0x00000005ff007c0c */ /* 0x000fda000bf05300 */
[----:B------:R-:W-:Y:S05]  /*11e0*/  @!P0 BRA `(.L_x_15) ;  /* 0x0000000000108947 */ /* 0x000fea0003800000 */
[----:B------:R-:W1:Y:S02]  /*11f0*/  LDC.64 R90, c[0x0][0x588] ;  /* 0x00016200ff5a7b82 */ /* 0x000e640000000a00 */
[----:B-1----:R1:W5:Y:S01]  /*1200*/  LDG.E R90, desc[UR40][R90.64] ;  /* 0x000000285a5a7981 */ /* 0x002362000c1e1900 */
[----:B------:R-:W-:Y:S01]  /*1210*/  IMAD.MOV.U32 R88, RZ, RZ, 0x1 ;  /* 0x00000001ff587424 */ /* 0x000fe200078e00ff */
[----:B------:R-:W-:Y:S06]  /*1220*/  BRA `(.L_x_14) ;  /* 0x00000000000c7947 */ /* 0x000fec0003800000 */
.L_x_15:
[----:B------:R-:W-:Y:S01]  /*1230*/  ULDC UR4, c[0x0][0x580] ;  /* 0x0001600000047ab9 */ /* 0x000fe20000000800 */
[----:B------:R-:W-:Y:S02]  /*1240*/  IMAD.MOV.U32 R88, RZ, RZ, 0x1 ;  /* 0x00000001ff587424 */ /* 0x000fe400078e00ff */
[----:B------:R-:W-:-:S07]  /*1250*/  IMAD.U32 R90, RZ, RZ, UR4 ;  /* 0x00000004ff5a7e24 */ /* 0x000fce000f8e00ff */
.L_x_14:
[----:B------:R-:W-:Y:S02]  /*1260*/  ULDC.64 UR4, c[0x0][0x5b0] ;  /* 0x00016c0000047ab9 */ /* 0x000fe40000000a00 */
[----:B------:R-:W-:-:S04]  /*1270*/  ISETP.NE.U32.AND P0, PT, RZ, UR4, PT ;  /* 0x00000004ff007c0c */ /* 0x000fc8000bf05070 */
[----:B------:R-:W-:-:S13]  /*1280*/  ISETP.NE.AND.EX P0, PT, RZ, UR5, PT, P0 ;  /* 0x00000005ff007c0c */ /* 0x000fda000bf05300 */
[----:B------:R-:W-:Y:S05]  /*1290*/  @P0 BRA `(.L_x_16) ;  /* 0x0000000000240947 */ /* 0x000fea0003800000 */
[----:B------:R-:W-:Y:S02]  /*12a0*/  ULDC.64 UR4, c[0x0][0x5a8] ;  /* 0x00016a0000047ab9 */ /* 0x000fe40000000a00 */
[----:B------:R-:W-:-:S04]  /*12b0*/  ISETP.NE.U32.AND P0, PT, RZ, UR4, PT ;  /* 0x00000004ff007c0c */ /* 0x000fc8000bf05070 */
[----:B------:R-:W-:-:S13]  /*12c0*/  ISETP.NE.AND.EX P0, PT, RZ, UR5, PT, P0 ;  /* 0x00000005ff007c0c */ /* 0x000fda000bf05300 */
[----:B------:R-:W-:Y:S05]  /*12d0*/  @!P0 BRA `(.L_x_17) ;  /* 0x00000000000c8947 */ /* 0x000fea0003800000 */
[----:B------:R-:W1:Y:S02]  /*12e0*/  LDC.64 R4, c[0x0][0x5a8] ;  /* 0x00016a00ff047b82 */ /* 0x000e640000000a00 */
[----:B-1----:R2:W5:Y:S01]  /*12f0*/  LDG.E R91, desc[UR40][R4.64] ;  /* 0x00000028045b7981 */ /* 0x002562000c1e1900 */
[----:B------:R-:W-:Y:S05]  /*1300*/  BRA `(.L_x_16) ;  /* 0x0000000000087947 */ /* 0x000fea0003800000 */
.L_x_17:
[----:B------:R-:W-:Y:S02]  /*1310*/  ULDC UR4, c[0x0][0x5a0] ;  /* 0x0001680000047ab9 */ /* 0x000fe40000000800 */
[----:B-1----:R-:W-:-:S07]  /*1320*/  IMAD.U32 R91, RZ, RZ, UR4 ;  /* 0x00000004ff5b7e24 */ /* 0x002fce000f8e00ff */
.L_x_16:
[----:B------:R-:W-:Y:S01]  /*1330*/  LOP3.LUT P1, RZ, R0, 0xff, RZ, 0xc0, !PT ;  /* 0x000000ff00ff7812 */ /* 0x000fe2000782c0ff */
[----:B------:R-:W-:Y:S01]  /*1340*/  UMOV UR42, URZ ;  /* 0x0000003f002a7c82 */ /* 0x000fe20008000000 */
[----:B------:R-:W-:-:S11]  /*1350*/  PLOP3.LUT P0, PT, PT, PT, PT, 0x80, 0x0 ;  /* 0x000000000000781c */ /* 0x000fd60003f0f070 */
[----:B------:R-:W-:Y:S05]  /*1360*/  @!P1 BRA `(.L_x_18) ;  /* 0x00000040000c9947 */ /* 0x000fea0003800000 */
[----:B------:R-:W-:Y:S01]  /*1370*/  ULDC UR4, c[0x0][0x28c] ;  /* 0x0000a30000047ab9 */ /* 0x000fe20000000800 */
[----:B------:R-:W-:Y:S01]  /*1380*/  LOP3.LUT R99, R22, 0x1, RZ, 0xfc, !PT ;  /* 0x0000000116637812 */ /* 0x000fe200078efcff */
[----:B------:R-:W-:Y:S01]  /*1390*/  UIADD3 UR4, UR4, 0x3f, URZ ;  /* 0x0000003f04047890 */ /* 0x000fe2000fffe03f */
[----:B------:R-:W-:Y:S01]  /*13a0*/  LOP3.LUT R101, R19, 0x1, RZ, 0xfc, !PT ;  /* 0x0000000113657812 */ /* 0x000fe200078efcff */
[----:B------:R-:W-:Y:S01]  /*13b0*/  IMAD.MOV.U32 R89, RZ, RZ, 0x1 ;  /* 0x00000001ff597424 */ /* 0x000fe200078e00ff */
[C---:B------:R-:W-:Y:S01]  /*13c0*/  PRMT R92, R88.reuse, 0x7610, R92 ;  /* 0x00007610585c7816 */ /* 0x040fe2000000005c */
[----:B------:R-:W-:Y:S01]  /*13d0*/  USHF.R.S32.HI UR5, URZ, 0x1f, UR4 ;  /* 0x0000001f3f057899 */ /* 0x000fe20008011404 */
[----:B-----5:R-:W-:Y:S01]  /*13e0*/  IMAD.MOV.U32 R93, RZ, RZ, R90 ;  /* 0x000000ffff5d7224 */ /* 0x020fe200078e005a */
[----:B------:R-:W-:Y:S01]  /*13f0*/  PRMT R94, R88, 0x7610, R94 ;  /* 0x00007610585e7816 */ /* 0x000fe2000000005e */
[----:B------:R-:W-:Y:S01]  /*1400*/  IMAD.MOV.U32 R96, RZ, RZ, R90 ;  /* 0x000000ffff607224 */ /* 0x000fe200078e005a */
[----:B------:R-:W-:Y:S01]  /*1410*/  ULEA.HI UR5, UR5, UR4, URZ, 0x6 ;  /* 0x0000000405057291 */ /* 0x000fe2000f8f303f */
[----:B------:R-:W-:Y:S01]  /*1420*/  ULDC.64 UR54, c[0x0][0x198] ;  /* 0x0000660000367ab9 */ /* 0x000fe20000000a00 */
[----:B------:R-:W-:Y:S01]  /*1430*/  UMOV UR43, URZ ;  /* 0x0000003f002b7c82 */ /* 0x000fe20008000000 */
[----:B------:R-:W-:Y:S01]  /*1440*/  UMOV UR48, URZ ;  /* 0x0000003f00307c82 */ /* 0x000fe20008000000 */
[----:B------:R-:W-:Y:S01]  /*1450*/  USHF.R.S32.HI UR50, URZ, 0x6, UR5 ;  /* 0x000000063f327899 */ /* 0x000fe20008011405 */
[----:B------:R-:W-:Y:S01]  /*1460*/  UMOV UR49, URZ ;  /* 0x0000003f00317c82 */ /* 0x000fe20008000000 */
[----:B------:R-:W-:-:S10]  /*1470*/  UMOV UR42, URZ ;  /* 0x0000003f002a7c82 */ /* 0x000fd40008000000 */
.L_x_91:
[----:B------:R-:W-:Y:S01]  /*1480*/  LOP3.LUT R0, R18, 0x80, RZ, 0xc0, !PT ;  /* 0x0000008012007812 */ /* 0x000fe200078ec0ff */
[----:B------:R-:W3:Y:S01]  /*1490*/  S2UR UR51, SR_CgaCtaId ;  /* 0x00000000003379c3 */ /* 0x000ee20000008800 */
[----:B------:R-:W-:Y:S02]  /*14a0*/  UMOV UR52, 0x400 ;  /* 0x0000040000347882 */ /* 0x000fe40000000000 */
[----:B------:R-:W-:-:S06]  /*14b0*/  SHF.R.U32.HI R0, RZ, 0x7, R0 ;  /* 0x00000007ff007819 */ /* 0x000fcc0000011600 */
[----:B------:R-:W4:Y:S01]  /*14c0*/  SHFL.IDX PT, R0, R0, RZ, 0x1f ;  /* 0x00001fff00007589 */ /* 0x000f2200000e0000 */
[----:B---3--:R-:W-:Y:S01]  /*14d0*/  ULEA UR52, UR51, UR52, 0x18 ;  /* 0x0000003433347291 */ /* 0x008fe2000f8ec03f */
[----:B----4-:R-:W-:-:S13]  /*14e0*/  R2UR UR4, R0 ;  /* 0x00000000000472ca */ /* 0x010fda00000e0000 */
[----:B------:R-:W-:-:S04]  /*14f0*/  ULEA.HI UR5, UR4, UR4, URZ, 0x1 ;  /* 0x0000000404057291 */ /* 0x000fc8000f8f083f */
[----:B------:R-:W-:-:S04]  /*1500*/  ULOP3.LUT UR5, UR5, 0x7fffe, URZ, 0xc0, !UPT ;  /* 0x0007fffe05057892 */ /* 0x000fc8000f8ec03f */
[----:B------:R-:W-:-:S03]  /*1510*/  UIADD3 UR5, UR4, -UR5, URZ ;  /* 0x8000000504057290 */ /* 0x000fc6000fffe03f */
[----:B------:R-:W-:Y:S01]  /*1520*/  ULDC UR4, c[0x0][0x28c] ;  /* 0x0000a30000047ab9 */ /* 0x000fe20000000800 */
[----:B------:R-:W-:Y:S01]  /*1530*/  ULEA UR5, UR5, UR52, 0xd ;  /* 0x0000003405057291 */ /* 0x000fe2000f8e683f */
[----:B------:R-:W-:-:S03]  /*1540*/  ISETP.LT.AND P0, PT, RZ, UR4, PT ;  /* 0x00000004ff007c0c */ /* 0x000fc6000bf01270 */
[----:B------:R-:W-:-:S04]  /*1550*/  UIADD3 UR5, UR5, 0x8400, URZ ;  /* 0x0000840005057890 */ /* 0x000fc8000fffe03f */
[----:B------:R-:W-:-:S04]  /*1560*/  USHF.R.U32.HI UR5, URZ, 0x4, UR5 ;  /* 0x000000043f057899 */ /* 0x000fc80008011605 */
[----:B------:R-:W-:Y:S02]  /*1570*/  ULOP3.LUT UR44, UR5, 0x3fff, URZ, 0xc0, !UPT ;  /* 0x00003fff052c7892 */ /* 0x000fe4000f8ec03f */
[----:B-1----:R-:W-:Y:S10]  /*1580*/  @P0 BRA `(.L_x_19) ;  /* 0x0000000000400947 */ /* 0x002ff40003800000 */
[----:B------:R-:W-:Y:S01]  /*1590*/  MOV R0, 0x0 ;  /* 0x0000000000007802 */ /* 0x000fe20000000f00 */
[----:B------:R-:W-:Y:S01]  /*15a0*/  ULDC.64 UR4, c[0x4][0x70] ;  /* 0x01001c0000047ab9 */ /* 0x000fe20000000a00 */
[----:B------:R-:W-:Y:S01]  /*15b0*/  ULDC.64 UR6, c[0x4][0x8] ;  /* 0x0100020000067ab9 */ /* 0x000fe20000000a00 */
[----:B--2---:R-:W-:Y:S01]  /*15c0*/  IMAD.U32 R4, RZ, RZ, UR4 ;  /* 0x00000004ff047e24 */ /* 0x004fe2000f8e00ff */
[----:B------:R2:W3:Y:S01]  /*15d0*/  LDC.64 R14, c[0x4][R0] ;  /* 0x01000000000e7b82 */ /* 0x0004e20000000a00 */
[----:B------:R-:W-:Y:S01]  /*15e0*/  MOV R5, UR5 ;  /* 0x0000000500057c02 */ /* 0x000fe20008000f00 */
[----:B------:R-:W-:Y:S01]  /*15f0*/  ULDC.64 UR4, c[0x4][0x78] ;  /* 0x01001e0000047ab9 */ /* 0x000fe20000000a00 */
[----:B------:R-:W-:Y:S02]  /*1600*/  IMAD.U32 R10, RZ, RZ, UR6 ;  /* 0x00000006ff0a7e24 */ /* 0x000fe4000f8e00ff */
[----:B------:R-:W-:Y:S02]  /*1610*/  IMAD.U32 R6, RZ, RZ, UR4 ;  /* 0x00000004ff067e24 */ /* 0x000fe4000f8e00ff */
[----:B------:R-:W-:-:S02]  /*1620*/  IMAD.U32 R7, RZ, RZ, UR5 ;  /* 0x00000005ff077e24 */ /* 0x000fc4000f8e00ff */
[----:B------:R-:W-:Y:S02]  /*1630*/  IMAD.U32 R11, RZ, RZ, UR7 ;  /* 0x00000007ff0b7e24 */ /* 0x000fe4000f8e00ff */
[----:B------:R-:W-:Y:S02]  /*1640*/  IMAD.MOV.U32 R8, RZ, RZ, 0x1e1 ;  /* 0x000001e1ff087424 */ /* 0x000fe400078e00ff */
[----:B------:R-:W-:Y:S02]  /*1650*/  IMAD.MOV.U32 R12, RZ, RZ, 0x1 ;  /* 0x00000001ff0c7424 */ /* 0x000fe400078e00ff */
[----:B--2---:R-:W-:-:S07]  /*1660*/  IMAD.MOV.U32 R13, RZ, RZ, RZ ;  /* 0x000000ffff0d7224 */ /* 0x004fce00078e00ff */
[----:B------:R-:W-:-:S07]  /*1670*/  LEPC R20, `(.L_x_19) ;  /* 0x000000001014794e */ /* 0x000fce0000000000 */
[----:B-1-3--:R-:W-:Y:S05]  /*1680*/  CALL.ABS.NOINC R14 ;  /* 0x000000000e007343 */ /* 0x00afea0003c00000 */
.L_x_19:
[----:B------:R-:W-:-:S13]  /*1690*/  ISETP.NE.AND P0, PT, R99, 0x3, PT ;  /* 0x000000036300780c */ /* 0x000fda0003f05270 */
[----:B------:R-:W-:Y:S05]  /*16a0*/  @!P0 BRA `(.L_x_20) ;  /* 0x0000000000048947 */ /* 0x000fea0003800000 */
[----:B------:R-:W-:Y:S01]  /*16b0*/  BPT.TRAP 0x1 ;  /* 0x000000040000795c */ /* 0x000fe20000300000 */
.L_x_20:
[----:B------:R-:W-:Y:S01]  /*16c0*/  IMAD.U32 R3, RZ, RZ, UR49 ;  /* 0x00000031ff037e24 */ /* 0x000fe2000f8e00ff */
[----:B------:R-:W-:-:S04]  /*16d0*/  MOV R0, UR48 ;  /* 0x0000003000007c02 */ /* 0x000fc80008000f00 */
[----:B------:R-:W-:Y:S02]  /*16e0*/  LEA R3, R3, UR52, 0x3 ;  /* 0x0000003403037c11 */ /* 0x000fe4000f8e18ff */
[----:B------:R-:W-:-:S04]  /*16f0*/  SHF.L.U32 R0, R0, 0x1f, RZ ;  /* 0x0000001f00007819 */ /* 0x000fc800000006ff */
[----:B------:R3:W4:Y:S01]  /*1700*/  SYNCS.PHASECHK.TRANS64.TRYWAIT P1, [R3+URZ], R0 ;  /* 0x00000000030075a7 */ /* 0x000722000802017f */
[----:B------:R-:W-:Y:S05]  /*1710*/  @!P0 BRA `(.L_x_21) ;  /* 0x0000000000048947 */ /* 0x000fea0003800000 */
[----:B------:R-:W-:Y:S01]  /*1720*/  BPT.TRAP 0x1 ;  /* 0x000000040000795c */ /* 0x000fe20000300000 */
.L_x_21:
[----:B----4-:R-:W-:Y:S05]  /*1730*/  @P1 BRA `(.L_x_22) ;  /* 0x0000000000081947 */ /* 0x010fea0003800000 */
[----:B------:R-:W4:Y:S02]  /*1740*/  SYNCS.PHASECHK.TRANS64.TRYWAIT P1, [R3+URZ], R0 ;  /* 0x00000000030075a7 */ /* 0x000f24000802017f */
[----:B----4-:R-:W-:Y:S05]  /*1750*/  @!P1 BRA `(.L_x_23) ;  /* 0x0000006400d09947 */ /* 0x010fea0003800000 */
.L_x_22:
[----:B------:R-:W-:-:S04]  /*1760*/  UISETP.LT.AND UP0, UPT, UR50, 0x1, UPT ;  /* 0x000000013200788c */ /* 0x000fc8000bf01270 */
[----:B------:R-:W-:-:S06]  /*1770*/  USEL UR4, UR50, 0x1, UP0 ;  /* 0x0000000132047887 */ /* 0x000fcc0008000000 */
[----:B---34-:R-:W-:Y:S01]  /*1780*/  IMAD.U32 R0, RZ, RZ, UR4 ;  /* 0x00000004ff007e24 */ /* 0x018fe2000f8e00ff */
[----:B------:R-:W-:Y:S05]  /*1790*/  WARPSYNC.ALL ;  /* 0x0000000000007948 */ /* 0x000fea0003800000 */
[----:B------:R-:W-:-:S04]  /*17a0*/  IADD3 R0, -R0, UR50, RZ ;  /* 0x0000003200007c10 */ /* 0x000fc8000fffe1ff */
[----:B------:R-:W-:Y:S01]  /*17b0*/  ISETP.GE.AND P1, PT, R0, 0x1, PT ;  /* 0x000000010000780c */ /* 0x000fe20003f26270 */
[----:B------:R-:W-:Y:S01]  /*17c0*/  UIADD3 UR4, UR52, 0x28400, URZ ;  /* 0x0002840034047890 */ /* 0x000fe2000fffe03f */
[----:B------:R-:W-:Y:S01]  /*17d0*/  WARPGROUP.ARRIVE ;  /* 0x00000000000079c5 */ /* 0x000fe20000000000 */
[----:B------:R-:W-:Y:S01]  /*17e0*/  UMOV UR9, 0x40000040 ;  /* 0x4000004000097882 */ /* 0x000fe20000000000 */
[----:B------:R-:W-:Y:S01]  /*17f0*/  UMOV UR11, 0x40000040 ;  /* 0x40000040000b7882 */ /* 0x000fe20000000000 */
[----:B------:R-:W-:-:S04]  /*1800*/  USHF.R.U32.HI UR4, URZ, 0x4, UR4 ;  /* 0x000000043f047899 */ /* 0x000fc80008011604 */
[----:B------:R-:W-:Y:S02]  /*1810*/  ULOP3.LUT UR5, UR4, 0x3fff, URZ, 0xc0, !UPT ;  /* 0x00003fff04057892 */ /* 0x000fe4000f8ec03f */
[----:B------:R-:W-:Y:S02]  /*1820*/  ULOP3.LUT UR4, UR44, 0x10000, URZ, 0xfc, !UPT ;  /* 0x000100002c047892 */ /* 0x000fe4000f8efc3f */
[----:B------:R-:W-:Y:S02]  /*1830*/  ULOP3.LUT UR5, UR5, 0x10000, URZ, 0xfc, !UPT ;  /* 0x0001000005057892 */ /* 0x000fe4000f8efc3f */
[----:B------:R-:W-:Y:S02]  /*1840*/  ULEA UR7, UR49, UR4, 0xb ;  /* 0x0000000431077291 */ /* 0x000fe4000f8e583f */
[----:B------:R-:W-:Y:S02]  /*1850*/  ULEA UR6, UR49, UR5, 0x9 ;  /* 0x0000000531067291 */ /* 0x000fe4000f8e483f */
[----:B------:R-:W-:-:S03]  /*1860*/  UIADD3 UR12, UR7, 0x400, URZ ;  /* 0x00000400070c7890 */ /* 0x000fc6000fffe03f */
[----:B------:R-:W-:Y:S02]  /*1870*/  UMOV UR8, UR7 ;  /* 0x0000000700087c82 */ /* 0x000fe40008000000 */
[----:B------:R-:W-:Y:S02]  /*1880*/  UMOV UR10, UR6 ;  /* 0x00000006000a7c82 */ /* 0x000fe40008000000 */
[----:B------:R-:W-:Y:S01]  /*1890*/  HGMMA.64x64x16.F32 R56, gdesc[UR8], RZ, !UPT, gsb0 ;  /* 0x00e00000083879f0 */ /* 0x000fe2000c0008ff */
[----:B------:R-:W-:Y:S01]  /*18a0*/  UMOV UR8, UR12 ;  /* 0x0000000c00087c82 */ /* 0x000fe20008000000 */
[----:B------:R-:W-:Y:S01]  /*18b0*/  UMOV UR9, 0x40000040 ;  /* 0x4000004000097882 */ /* 0x000fe20000000000 */
[----:B------:R-:W-:Y:S01]  /*18c0*/  UIADD3 UR12, UR7, 0x402, URZ ;  /* 0x00000402070c7890 */ /* 0x000fe2000fffe03f */
[----:B------:R-:W-:Y:S02]  /*18d0*/  WARPGROUP.DEPBAR.LE gsb0, 0x0 ;  /* 0x00008000000079c5 */ /* 0x000fe40000010000 */
[----:B------:R-:W-:-:S06]  /*18e0*/  WARPGROUP.ARRIVE ;  /* 0x00000000000079c5 */ /* 0x000fcc0000000000 */
[----:B------:R-:W-:Y:S01]  /*18f0*/  HGMMA.64x64x16.F32 R24, gdesc[UR8], RZ, !UPT, gsb0 ;  /* 0x00e00000081879f0 */ /* 0x000fe2000c0008ff */
[----:B------:R-:W-:Y:S02]  /*1900*/  UIADD3 UR8, UR7, 0x2, URZ ;  /* 0x0000000207087890 */ /* 0x000fe4000fffe03f */
[----:B------:R-:W-:Y:S01]  /*1910*/  UIADD3 UR10, UR6, 0x2, URZ ;  /* 0x00000002060a7890 */ /* 0x000fe2000fffe03f */
[----:B------:R-:W-:Y:S01]  /*1920*/  UMOV UR9, 0x40000040 ;  /* 0x4000004000097882 */ /* 0x000fe20000000000 */
[----:B------:R-:W-:Y:S01]  /*1930*/  UMOV UR11, 0x40000040 ;  /* 0x40000040000b7882 */ /* 0x000fe20000000000 */
[----:B------:R-:W-:Y:S02]  /*1940*/  WARPGROUP.DEPBAR.LE gsb0, 0x0 ;  /* 0x00008000000079c5 */ /* 0x000fe40000010000 */
[----:B------:R-:W-:-:S06]  /*1950*/  WARPGROUP.ARRIVE ;  /* 0x00000000000079c5 */ /* 0x000fcc0000000000 */
[----:B------:R-:W-:Y:S01]  /*1960*/  HGMMA.64x64x16.F32 R56, gdesc[UR8], R56, gsb0 ;  /* 0x00e00000083879f0 */ /* 0x000fe20008000838 */
[----:B------:R-:W-:Y:S01]  /*1970*/  UMOV UR8, UR12 ;  /* 0x0000000c00087c82 */ /* 0x000fe20008000000 */
[----:B------:R-:W-:Y:S01]  /*1980*/  UMOV UR9, 0x40000040 ;  /* 0x4000004000097882 */ /* 0x000fe20000000000 */
[----:B------:R-:W-:Y:S01]  /*1990*/  UIADD3 UR12, UR7, 0x404, URZ ;  /* 0x00000404070c7890 */ /* 0x000fe2000fffe03f */
[----:B------:R-:W-:Y:S02]  /*19a0*/  WARPGROUP.DEPBAR.LE gsb0, 0x0 ;  /* 0x00008000000079c5 */ /* 0x000fe40000010000 */
[----:B------:R-:W-:-:S06]  /*19b0*/  WARPGROUP.ARRIVE ;  /* 0x00000000000079c5 */ /* 0x000fcc0000000000 */
[----:B------:R-:W-:Y:S01]  /*19c0*/  HGMMA.64x64x16.F32 R24, gdesc[UR8], R24, gsb0 ;  /* 0x00e00000081879f0 */ /* 0x000fe20008000818 */
        /* <DEDUP_REMOVED lines=9> */
[----:B------:R-:W-:Y:S02]  /*1a60*/  WARPGROUP.DEPBAR.LE gsb0, 0x0 ;  /* 0x00008000000079c5 */ /* 0x000fe40000010000 */
[----:B------:R-:W-:-:S06]  /*1a70*/  WARPGROUP.ARRIVE ;  /* 0x00000000000079c5 */ /* 0x000fcc0000000000 */
[----:B------:R-:W-:Y:S01]  /*1a80*/  HGMMA.64x64x16.F32 R24, gdesc[UR8], R24, gsb0 ;  /* 0x00e00000081879f0 */ /* 0x000fe20008000818 */
[----:B------:R-:W-:Y:S02]  /*1a90*/  UIADD3 UR8, UR7, 0x6, URZ ;  /* 0x0000000607087890 */ /* 0x000fe4000fffe03f */
[----:B------:R-:W-:Y:S01]  /*1aa0*/  UIADD3 UR10, UR6, 0x6, URZ ;  /* 0x00000006060a7890 */ /* 0x000fe2000fffe03f */
[----:B------:R-:W-:Y:S01]  /*1ab0*/  UMOV UR9, 0x40000040 ;  /* 0x4000004000097882 */ /* 0x000fe20000000000 */
[----:B------:R-:W-:Y:S01]  /*1ac0*/  UMOV UR11, 0x40000040 ;  /* 0x40000040000b7882 */ /* 0x000fe20000000000 */
[----:B------:R-:W-:Y:S01]  /*1ad0*/  UIADD3 UR7, UR7, 0x406, URZ ;  /* 0x0000040607077890 */ /* 0x000fe2000fffe03f */
[----:B------:R-:W-:Y:S02]  /*1ae0*/  WARPGROUP.DEPBAR.LE gsb0, 0x0 ;  /* 0x00008000000079c5 */ /* 0x000fe40000010000 */
[----:B------:R-:W-:-:S06]  /*1af0*/  WARPGROUP.ARRIVE ;  /* 0x00000000000079c5 */ /* 0x000fcc0000000000 */
[----:B------:R-:W-:Y:S01]  /*1b00*/  HGMMA.64x64x16.F32 R56, gdesc[UR8], R56, gsb0 ;  /* 0x00e00000083879f0 */ /* 0x000fe20008000838 */
[----:B------:R-:W-:Y:S01]  /*1b10*/  UMOV UR8, UR7 ;  /* 0x0000000700087c82 */ /* 0x000fe20008000000 */
[----:B------:R-:W-:Y:S01]  /*1b20*/  UMOV UR9, 0x40000040 ;  /* 0x4000004000097882 */ /* 0x000fe20000000000 */
[----:B------:R-:W-:Y:S02]  /*1b30*/  WARPGROUP.DEPBAR.LE gsb0, 0x0 ;  /* 0x00008000000079c5 */ /* 0x000fe40000010000 */
[----:B------:R-:W-:-:S06]  /*1b40*/  WARPGROUP.ARRIVE ;  /* 0x00000000000079c5 */ /* 0x000fcc0000000000 */
[----:B------:R-:W-:Y:S03]  /*1b50*/  HGMMA.64x64x16.F32 R24, gdesc[UR8], R24, gsb0 ;  /* 0x00e00000081879f0 */ /* 0x000fe60008000818 */
[----:B------:R-:W-:Y:S02]  /*1b60*/  WARPGROUP.DEPBAR.LE gsb0, 0x0 ;  /* 0x00008000000079c5 */ /* 0x000fe40000010000 */
[----:B------:R-:W-:Y:S05]  /*1b70*/  @!P1 BRA `(.L_x_24) ;  /* 0x00000004006c9947 */ /* 0x000fea0003800000 */
[----:B------:R-:W-:-:S04]  /*1b80*/  UIADD3 UR6, UR49, 0x1, URZ ;  /* 0x0000000131067890 */ /* 0x000fc8000fffe03f */
[----:B------:R-:W-:-:S04]  /*1b90*/  UISETP.NE.AND UP0, UPT, UR6, 0x4, UPT ;  /* 0x000000040600788c */ /* 0x000fc8000bf05270 */
[----:B------:R-:W-:Y:S02]  /*1ba0*/  USEL UR7, URZ, 0x1, UP0 ;  /* 0x000000013f077887 */ /* 0x000fe40008000000 */
[----:B------:R-:W-:Y:S02]  /*1bb0*/  USEL UR6, UR6, URZ, UP0 ;  /* 0x0000003f06067287 */ /* 0x000fe40008000000 */
[----:B------:R-:W-:-:S06]  /*1bc0*/  ULOP3.LUT UR7, UR48, UR7, URZ, 0x3c, !UPT ;  /* 0x0000000730077292 */ /* 0x000fcc000f8e3c3f */
[----:B--2---:R-:W-:Y:S01]  /*1bd0*/  IMAD.U32 R5, RZ, RZ, UR7 ;  /* 0x00000007ff057e24 */ /* 0x004fe2000f8e00ff */
[----:B------:R-:W-:-:S06]  /*1be0*/  UMOV UR7, UR49 ;  /* 0x0000003100077c82 */ /* 0x000fcc0008000000 */
.L_x_31:
[----:B--23--:R-:W-:Y:S05]  /*1bf0*/  @!P0 BRA `(.L_x_25) ;  /* 0x0000000000048947 */ /* 0x00cfea0003800000 */
[----:B------:R-:W-:Y:S01]  /*1c00*/  BPT.TRAP 0x1 ;  /* 0x000000040000795c */ /* 0x000fe20000300000 */
.L_x_25:
[----:B------:R-:W-:Y:S01]  /*1c10*/  ULEA UR8, UR6, UR52, 0x3 ;  /* 0x0000003406087291 */ /* 0x000fe2000f8e183f */
[----:B------:R-:W-:-:S08]  /*1c20*/  SHF.L.U32 R3, R5, 0x1f, RZ ;  /* 0x0000001f05037819 */ /* 0x000fd000000006ff */
[----:B------:R2:W3:Y:S01]  /*1c30*/  SYNCS.PHASECHK.TRANS64.TRYWAIT P1, [UR8], R3 ;  /* 0x00000003ff0075a7 */ /* 0x0004e20008020148 */
[----:B------:R-:W-:Y:S05]  /*1c40*/  @!P0 BRA `(.L_x_26) ;  /* 0x0000000000048947 */ /* 0x000fea0003800000 */
[----:B------:R-:W-:Y:S01]  /*1c50*/  BPT.TRAP 0x1 ;  /* 0x000000040000795c */ /* 0x000fe20000300000 */
.L_x_26:
[----:B---3--:R-:W-:Y:S05]  /*1c60*/  @P1 BRA `(.L_x_27) ;  /* 0x0000000000081947 */ /* 0x008fea0003800000 */
[----:B------:R-:W3:Y:S02]  /*1c70*/  SYNCS.PHASECHK.TRANS64.TRYWAIT P1, [UR8], R3 ;  /* 0x00000003ff0075a7 */ /* 0x000ee40008020148 */
[----:B---3--:R-:W-:Y:S05]  /*1c80*/  @!P1 BRA `(.L_x_28) ;  /* 0x0000006000989947 */ /* 0x008fea0003800000 */
.L_x_27:
[----:B------:R-:W-:Y:S01]  /*1c90*/  ULEA UR12, UR6, UR5, 0x9 ;  /* 0x00000005060c7291 */ /* 0x000fe2000f8e483f */
[----:B------:R-:W-:Y:S01]  /*1ca0*/  WARPGROUP.ARRIVE ;  /* 0x00000000000079c5 */ /* 0x000fe20000000000 */
[----:B------:R-:W-:Y:S01]  /*1cb0*/  ULEA UR13, UR6, UR4, 0xb ;  /* 0x00000004060d7291 */ /* 0x000fe2000f8e583f */
[----:B------:R-:W-:Y:S01]  /*1cc0*/  UMOV UR11, 0x40000040 ;  /* 0x40000040000b7882 */ /* 0x000fe20000000000 */
[----:B------:R-:W-:Y:S02]  /*1cd0*/  UMOV UR9, 0x40000040 ;  /* 0x4000004000097882 */ /* 0x000fe40000000000 */
[----:B------:R-:W-:Y:S01]  /*1ce0*/  UIADD3 UR14, UR13, 0x400, URZ ;  /* 0x000004000d0e7890 */ /* 0x000fe2000fffe03f */
[----:B------:R-:W-:Y:S02]  /*1cf0*/  UMOV UR10, UR12 ;  /* 0x0000000c000a7c82 */ /* 0x000fe40008000000 */
[----:B------:R-:W-:Y:S02]  /*1d00*/  UMOV UR8, UR13 ;  /* 0x0000000d00087c82 */ /* 0x000fe40008000000 */
[----:B------:R-:W-:Y:S01]  /*1d10*/  HGMMA.64x64x16.F32 R56, gdesc[UR8], R56, gsb0 ;  /* 0x00e00000083879f0 */ /* 0x000fe20008000838 */
[----:B------:R-:W-:Y:S01]  /*1d20*/  UMOV UR9, 0x40000040 ;  /* 0x4000004000097882 */ /* 0x000fe20000000000 */
[----:B------:R-:W-:Y:S01]  /*1d30*/  UMOV UR8, UR14 ;  /* 0x0000000e00087c82 */ /* 0x000fe20008000000 */
[----:B------:R-:W-:Y:S01]  /*1d40*/  UIADD3 UR14, UR13, 0x402, URZ ;  /* 0x000004020d0e7890 */ /* 0x000fe2000fffe03f */
[----:B------:R-:W-:-:S02]  /*1d50*/  WARPGROUP.DEPBAR.LE gsb0, 0x0 ;  /* 0x00008000000079c5 */ /* 0x000fc40000010000 */
        /* <DEDUP_REMOVED lines=42> */
[----:B------:R-:W-:Y:S01]  /*2000*/  BPT.TRAP 0x1 ;  /* 0x000000040000795c */ /* 0x000fe20000300000 */
.L_x_29:
[----:B------:R-:W-:Y:S01]  /*2010*/  ULEA UR8, UR7, UR52, 0x3 ;  /* 0x0000003407087291 */ /* 0x000fe2000f8e183f */
[----:B------:R-:W-:-:S03]  /*2020*/  ISETP.GT.U32.AND P1, PT, R22, 0x1, PT ;  /* 0x000000011600780c */ /* 0x000fc60003f24070 */
[----:B------:R-:W-:-:S04]  /*2030*/  UIADD3 UR8, UR8, 0x20, URZ ;  /* 0x0000002008087890 */ /* 0x000fc8000fffe03f */
[----:B------:R-:W-:-:S09]  /*2040*/  UPRMT UR8, URZ, 0x654, UR8 ;  /* 0x000006543f087896 */ /* 0x000fd20008000008 */
[----:B------:R-:W-:Y:S01]  /*2050*/  SYNCS.ARRIVE.TRANS64.RED.A1T0 RZ, [UR8], RZ ;  /* 0x000000ffffff79a7 */ /* 0x000fe20008100408 */
[----:B------:R-:W-:Y:S05]  /*2060*/  @P1 BRA `(.L_x_30) ;  /* 0x0000000000041947 */ /* 0x000fea0003800000 */
[----:B------:R-:W-:Y:S01]  /*2070*/  BPT.TRAP 0x1 ;  /* 0x000000040000795c */ /* 0x000fe20000300000 */
.L_x_30:
[----:B------:R-:W-:Y:S01]  /*2080*/  UIADD3 UR6, UR6, 0x1, URZ ;  /* 0x0000000106067890 */ /* 0x000fe2000fffe03f */
[C---:B------:R-:W-:Y:S01]  /*2090*/  ISETP.GT.AND P1, PT, R0.reuse, 0x1, PT ;  /* 0x000000010000780c */ /* 0x040fe20003f24270 */
[----:B------:R-:W-:Y:S01]  /*20a0*/  UIADD3 UR7, UR7, 0x1, URZ ;  /* 0x0000000107077890 */ /* 0x000fe2000fffe03f */
[----:B------:R-:W-:Y:S01]  /*20b0*/  VIADD R0, R0, 0xffffffff ;  /* 0xffffffff00007836 */ /* 0x000fe20000000000 */
[----:B------:R-:W-:Y:S02]  /*20c0*/  UISETP.NE.AND UP0, UPT, UR6, 0x4, UPT ;  /* 0x000000040600788c */ /* 0x000fe4000bf05270 */
[----:B------:R-:W-:Y:S02]  /*20d0*/  UISETP.NE.AND UP1, UPT, UR7, 0x4, UPT ;  /* 0x000000040700788c */ /* 0x000fe4000bf25270 */
[----:B------:R-:W-:Y:S02]  /*20e0*/  USEL UR8, URZ, 0x1, UP0 ;  /* 0x000000013f087887 */ /* 0x000fe40008000000 */
[----:B------:R-:W-:-:S02]  /*20f0*/  USEL UR6, UR6, URZ, UP0 ;  /* 0x0000003f06067287 */ /* 0x000fc40008000000 */
[----:B------:R-:W-:Y:S02]  /*2100*/  USEL UR7, UR7, URZ, UP1 ;  /* 0x0000003f07077287 */ /* 0x000fe40008800000 */
[----:B------:R-:W-:Y:S01]  /*2110*/  LOP3.LUT R5, R5, UR8, RZ, 0x3c, !PT ;  /* 0x0000000805057c12 */ /* 0x000fe2000f8e3cff */
[----:B------:R-:W-:Y:S09]  /*2120*/  @P1 BRA `(.L_x_31) ;  /* 0xfffffff800b01947 */ /* 0x000ff2000383ffff */
.L_x_24:
[----:B------:R-:W4:Y:S02]  /*2130*/  LDC R0, c[0x0][0x28c] ;  /* 0x0000a300ff007b82 */ /* 0x000f240000000800 */
[----:B----4-:R-:W-:-:S13]  /*2140*/  ISETP.GE.AND P1, PT, R0, 0x1, PT ;  /* 0x000000010000780c */ /* 0x010fda0003f26270 */
[----:B------:R-:W-:Y:S05]  /*2150*/  @!P1 BRA `(.L_x_32) ;  /* 0x0000000000349947 */ /* 0x000fea0003800000 */
[----:B------:R-:W-:Y:S05]  /*2160*/  @!P0 BRA `(.L_x_33) ;  /* 0x0000000000048947 */ /* 0x000fea0003800000 */
[----:B------:R-:W-:Y:S01]  /*2170*/  BPT.TRAP 0x1 ;  /* 0x000000040000795c */ /* 0x000fe20000300000 */
.L_x_33:
[----:B------:R-:W-:Y:S01]  /*2180*/  UISETP.LT.AND UP0, UPT, UR50, 0x1, UPT ;  /* 0x000000013200788c */ /* 0x000fe2000bf01270 */
[----:B------:R-:W-:-:S03]  /*2190*/  ISETP.GT.U32.AND P0, PT, R22, 0x1, PT ;  /* 0x000000011600780c */ /* 0x000fc60003f04070 */
[----:B------:R-:W-:-:S04]  /*21a0*/  USEL UR4, UR50, 0x1, UP0 ;  /* 0x0000000132047887 */ /* 0x000fc80008000000 */
[----:B------:R-:W-:-:S04]  /*21b0*/  UIADD3 UR4, UR49, UR50, -UR4 ;  /* 0x0000003231047290 */ /* 0x000fc8000fffe804 */
[----:B------:R-:W-:-:S04]  /*21c0*/  USHF.L.U32 UR4, UR4, 0x3, URZ ;  /* 0x0000000304047899 */ /* 0x000fc8000800063f */
[----:B------:R-:W-:-:S04]  /*21d0*/  ULOP3.LUT UR4, UR4, 0x18, URZ, 0xc0, !UPT ;  /* 0x0000001804047892 */ /* 0x000fc8000f8ec03f */
[----:B------:R-:W-:-:S04]  /*21e0*/  UIADD3 UR4, UR52, 0x20, UR4 ;  /* 0x0000002034047890 */ /* 0x000fc8000fffe004 */
[----:B------:R-:W-:-:S09]  /*21f0*/  UPRMT UR4, URZ, 0x654, UR4 ;  /* 0x000006543f047896 */ /* 0x000fd20008000004 */
[----:B------:R-:W-:Y:S01]  /*2200*/  SYNCS.ARRIVE.TRANS64.RED.A1T0 RZ, [UR4], RZ ;  /* 0x000000ffffff79a7 */ /* 0x000fe20008100404 */
[----:B------:R-:W-:Y:S05]  /*2210*/  @P0 BRA `(.L_x_32) ;  /* 0x0000000000040947 */ /* 0x000fea0003800000 */
[----:B------:R-:W-:Y:S01]  /*2220*/  BPT.TRAP 0x1 ;  /* 0x000000040000795c */ /* 0x000fe20000300000 */
.L_x_32:
[----:B------:R-:W-:Y:S01]  /*2230*/  UIADD3 UR4, UR52, 0x200, URZ ;  /* 0x0000020034047890 */ /* 0x000fe2000fffe03f */
[----:B------:R-:W-:Y:S02]  /*2240*/  R2UR UR46, R95 ;  /* 0x000000005f2e72ca */ /* 0x000fe400000e0000 */
[----:B------:R-:W-:Y:S01]  /*2250*/  R2UR UR45, R97 ;  /* 0x00000000612d72ca */ /* 0x000fe200000e0000 */
[----:B------:R-:W-:-:S06]  /*2260*/  ULOP3.LUT UP0, URZ, UR4, 0x1bf, URZ, 0xc0, !UPT ;  /* 0x000001bf043f7892 */ /* 0x000fcc000f80c03f */
[----:B------:R-:W-:-:S04]  /*2270*/  PLOP3.LUT P0, PT, PT, PT, UP0, 0x80, 0x0 ;  /* 0x000000000000781c */ /* 0x000fc80003f0f008 */
[----:B------:R-:W-:Y:S02]  /*2280*/  USHF.L.U32 UR46, UR46, 0x8, URZ ;  /* 0x000000082e2e7899 */ /* 0x000fe4000800063f */
[----:B------:R-:W-:-:S07]  /*2290*/  USHF.L.U32 UR45, UR45, 0x6, URZ ;  /* 0x000000062d2d7899 */ /* 0x000fce000800063f */
[----:B------:R-:W-:Y:S05]  /*22a0*/  @!P0 BRA `(.L_x_34) ;  /* 0x00000000007c8947 */ /* 0x000fea0003800000 */
[----:B------:R-:W-:Y:S01]  /*22b0*/  MOV R23, 0x0 ;  /* 0x0000000000177802 */ /* 0x000fe20000000f00 */
[----:B------:R-:W-:Y:S01]  /*22c0*/  ULDC.64 UR4, c[0x4][0x80] ;  /* 0x0100200000047ab9 */ /* 0x000fe20000000a00 */
[----:B------:R-:W-:Y:S01]  /*22d0*/  ULDC.64 UR6, c[0x4][0x10] ;  /* 0x0100040000067ab9 */ /* 0x000fe20000000a00 */
[----:B--23--:R-:W-:Y:S01]  /*22e0*/  IMAD.U32 R4, RZ, RZ, UR4 ;  /* 0x00000004ff047e24 */ /* 0x00cfe2000f8e00ff */
[----:B------:R2:W3:Y:S01]  /*22f0*/  LDC.64 R14, c[0x4][R23] ;  /* 0x01000000170e7b82 */ /* 0x0004e20000000a00 */
[----:B------:R-:W-:Y:S01]  /*2300*/  IMAD.U32 R5, RZ, RZ, UR5 ;  /* 0x00000005ff057e24 */ /* 0x000fe2000f8e00ff */
[----:B------:R-:W-:Y:S01]  /*2310*/  ULDC.64 UR4, c[0x4][0x88] ;  /* 0x0100220000047ab9 */ /* 0x000fe20000000a00 */
[----:B------:R-:W-:Y:S01]  /*2320*/  IMAD.U32 R10, RZ, RZ, UR6 ;  /* 0x00000006ff0a7e24 */ /* 0x000fe2000f8e00ff */
[----:B------:R-:W-:Y:S01]  /*2330*/  MOV R11, UR7 ;  /* 0x00000007000b7c02 */ /* 0x000fe20008000f00 */
[----:B------:R-:W-:Y:S02]  /*2340*/  IMAD.U32 R6, RZ, RZ, UR4 ;  /* 0x00000004ff067e24 */ /* 0x000fe4000f8e00ff */
[----:B------:R-:W-:-:S02]  /*2350*/  IMAD.U32 R7, RZ, RZ, UR5 ;  /* 0x00000005ff077e24 */ /* 0x000fc4000f8e00ff */
[----:B------:R-:W-:Y:S02]  /*2360*/  IMAD.MOV.U32 R8, RZ, RZ, 0x70 ;  /* 0x00000070ff087424 */ /* 0x000fe400078e00ff */
[----:B------:R-:W-:Y:S02]  /*2370*/  IMAD.MOV.U32 R12, RZ, RZ, 0x1 ;  /* 0x00000001ff0c7424 */ /* 0x000fe400078e00ff */
[----:B--2---:R-:W-:-:S07]  /*2380*/  IMAD.MOV.U32 R13, RZ, RZ, RZ ;  /* 0x000000ffff0d7224 */ /* 0x004fce00078e00ff */
[----:B------:R-:W-:-:S07]  /*2390*/  LEPC R20, `(.L_x_35) ;  /* 0x000000001014794e */ /* 0x000fce0000000000 */
[----:B-1-3--:R-:W-:Y:S05]  /*23a0*/  CALL.ABS.NOINC R14 ;  /* 0x000000000e007343 */ /* 0x00afea0003c00000 */
.L_x_35:
[----:B------:R1:W2:Y:S01]  /*23b0*/  LDC.64 R14, c[0x4][R23] ;  /* 0x01000000170e7b82 */ /* 0x0002a20000000a00 */
[----:B------:R-:W-:Y:S01]  /*23c0*/  ULDC.64 UR4, c[0x4][0x80] ;  /* 0x0100200000047ab9 */ /* 0x000fe20000000a00 */
[----:B------:R-:W-:Y:S01]  /*23d0*/  ULDC.64 UR6, c[0x4][0x10] ;  /* 0x0100040000067ab9 */ /* 0x000fe20000000a00 */
[----:B------:R-:W-:Y:S01]  /*23e0*/  IMAD.U32 R4, RZ, RZ, UR4 ;  /* 0x00000004ff047e24 */ /* 0x000fe2000f8e00ff */
[----:B------:R-:W-:Y:S01]  /*23f0*/  MOV R11, UR7 ;  /* 0x00000007000b7c02 */ /* 0x000fe20008000f00 */
[----:B------:R-:W-:Y:S01]  /*2400*/  IMAD.U32 R5, RZ, RZ, UR5 ;  /* 0x00000005ff057e24 */ /* 0x000fe2000f8e00ff */
[----:B------:R-:W-:Y:S01]  /*2410*/  ULDC.64 UR4, c[0x4][0x88] ;  /* 0x0100220000047ab9 */ /* 0x000fe20000000a00 */
[----:B------:R-:W-:Y:S02]  /*2420*/  IMAD.U32 R10, RZ, RZ, UR6 ;  /* 0x00000006ff0a7e24 */ /* 0x000fe4000f8e00ff */
[----:B------:R-:W-:Y:S02]  /*2430*/  IMAD.U32 R6, RZ, RZ, UR4 ;  /* 0x00000004ff067e24 */ /* 0x000fe4000f8e00ff */
[----:B------:R-:W-:-:S02]  /*2440*/  IMAD.U32 R7, RZ, RZ, UR5 ;  /* 0x00000005ff077e24 */ /* 0x000fc4000f8e00ff */
[----:B------:R-:W-:Y:S02]  /*2450*/  IMAD.MOV.U32 R8, RZ, RZ, 0x70 ;  /* 0x00000070ff087424 */ /* 0x000fe400078e00ff */
[----:B------:R-:W-:Y:S02]  /*2460*/  IMAD.MOV.U32 R12, RZ, RZ, 0x1 ;  /* 0x00000001ff0c7424 */ /* 0x000fe400078e00ff */
[----:B-1----:R-:W-:-:S07]  /*2470*/  IMAD.MOV.U32 R13, RZ, RZ, RZ ;  /* 0x000000ffff0d7224 */ /* 0x002fce00078e00ff */
[----:B------:R-:W-:-:S07]  /*2480*/  LEPC R20, `(.L_x_34) ;  /* 0x000000001014794e */ /* 0x000fce0000000000 */
[----:B--2---:R-:W-:Y:S05]  /*2490*/  CALL.ABS.NOINC R14 ;  /* 0x000000000e007343 */ /* 0x004fea0003c00000 */
.L_x_34:
[----:B--23--:R-:W2:Y:S01]  /*24a0*/  LDC R4, c[0x0][0x288] ;  /* 0x0000a200ff047b82 */ /* 0x00cea20000000800 */
[----:B------:R-:W-:Y:S01]  /*24b0*/  ULDC.64 UR4, c[0x0][0x590] ;  /* 0x0001640000047ab9 */ /* 0x000fe20000000a00 */
[----:B------:R-:W-:Y:S01]  /*24c0*/  SHF.R.U32.HI R0, RZ, 0x2, R18 ;  /* 0x00000002ff007819 */ /* 0x000fe20000011612 */
[----:B------:R-:W-:Y:S01]  /*24d0*/  IMAD.U32 R103, RZ, RZ, UR4 ;  /* 0x00000004ff677e24 */ /* 0x000fe2000f8e00ff */
[----:B------:R-:W-:Y:S01]  /*24e0*/  LOP3.LUT R6, R18, 0xe0, RZ, 0xc0, !PT ;  /* 0x000000e012067812 */ /* 0x000fe200078ec0ff */
[----:B------:R-:W-:Y:S01]  /*24f0*/  IMAD.U32 R105, RZ, RZ, UR5 ;  /* 0x00000005ff697e24 */ /* 0x000fe2000f8e00ff */
[----:B------:R-:W-:Y:S01]  /*2500*/  LOP3.LUT R7, R0, 0x7, RZ, 0xc0, !PT ;  /* 0x0000000700077812 */ /* 0x000fe200078ec0ff */
[----:B------:R-:W-:Y:S01]  /*2510*/  ULDC UR4, c[0x0][0x284] ;  /* 0x0000a10000047ab9 */ /* 0x000fe20000000800 */
[----:B------:R-:W-:Y:S02]  /*2520*/  ISETP.NE.U32.AND P1, PT, R103, RZ, PT ;  /* 0x000000ff6700720c */ /* 0x000fe40003f25070 */
[----:B------:R-:W-:-:S02]  /*2530*/  LOP3.LUT R3, R18, 0x3, RZ, 0xc0, !PT ;  /* 0x0000000312037812 */ /* 0x000fc400078ec0ff */
[----:B------:R-:W-:Y:S02]  /*2540*/  ISETP.NE.AND.EX P1, PT, R105, RZ, PT, P1 ;  /* 0x000000ff6900720c */ /* 0x000fe40003f25310 */
[----:B------:R-:W-:-:S04]  /*2550*/  SHF.R.U32.HI R0, RZ, 0x1, R6 ;  /* 0x00000001ff007819 */ /* 0x000fc80000011606 */
[----:B------:R-:W-:-:S05]  /*2560*/  IADD3 R0, -R0, UR4, -R7 ;  /* 0x0000000400007c10 */ /* 0x000fca000fffe907 */
[----:B------:R-:W-:Y:S02]  /*2570*/  IMAD R95, R95, -0x100, R0 ;  /* 0xffffff005f5f7824 */ /* 0x000fe400078e0200 */
[----:B--2---:R-:W-:-:S04]  /*2580*/  IMAD R4, R3, -0x2, R4 ;  /* 0xfffffffe03047824 */ /* 0x004fc800078e0204 */
[----:B------:R-:W-:Y:S01]  /*2590*/  IMAD R97, R97, -0x40, R4 ;  /* 0xffffffc061617824 */ /* 0x000fe200078e0204 */
[----:B------:R-:W-:Y:S06]  /*25a0*/  @!P1 BRA `(.L_x_36) ;  /* 0x0000000000549947 */ /* 0x000fec0003800000 */
[----:B------:R-:W-:Y:S02]  /*25b0*/  ULDC.64 UR4, c[0x0][0x588] ;  /* 0x0001620000047ab9 */ /* 0x000fe40000000a00 */
[----:B------:R-:W-:-:S04]  /*25c0*/  ISETP.NE.U32.AND P0, PT, RZ, UR4, PT ;  /* 0x00000004ff007c0c */ /* 0x000fc8000bf05070 */
[----:B------:R-:W-:-:S13]  /*25d0*/  ISETP.NE.AND.EX P0, PT, RZ, UR5, PT, P0 ;  /* 0x00000005ff007c0c */ /* 0x000fda000bf05300 */
[----:B------:R-:W-:Y:S05]  /*25e0*/  @!P0 BRA `(.L_x_37) ;  /* 0x0000000000288947 */ /* 0x000fea0003800000 */
[----:B------:R-:W2:Y:S01]  /*25f0*/  LDC.64 R4, c[0x0][0x588] ;  /* 0x00016200ff047b82 */ /* 0x000ea20000000a00 */
[----:B------:R-:W-:-:S04]  /*2600*/  IMAD R3, R103, UR47, RZ ;  /* 0x0000002f67037c24 */ /* 0x000fc8000f8e02ff */
[----:B--2---:R-:W-:-:S05]  /*2610*/  IMAD.WIDE R4, R3, 0x4, R4 ;  /* 0x0000000403047825 */ /* 0x004fca00078e0204 */
[----:B------:R-:W2:Y:S01]  /*2620*/  LDG.E R90, desc[UR40][R4.64] ;  /* 0x00000028045a7981 */ /* 0x000ea2000c1e1900 */
[----:B------:R-:W-:Y:S02]  /*2630*/  IMAD.MOV.U32 R88, RZ, RZ, 0x1 ;  /* 0x00000001ff587424 */ /* 0x000fe400078e00ff */
[----:B------:R-:W-:Y:S02]  /*2640*/  IMAD.MOV.U32 R92, RZ, RZ, 0x1 ;  /* 0x00000001ff5c7424 */ /* 0x000fe400078e00ff */
[----:B------:R-:W-:Y:S01]  /*2650*/  IMAD.MOV.U32 R94, RZ, RZ, 0x1 ;  /* 0x00000001ff5e7424 */ /* 0x000fe200078e00ff */
[----:B--2---:R-:W-:Y:S01]  /*2660*/  MOV R93, R90 ;  /* 0x0000005a005d7202 */ /* 0x004fe20000000f00 */
[----:B------:R-:W-:Y:S01]  /*2670*/  IMAD.MOV.U32 R96, RZ, RZ, R90 ;  /* 0x000000ffff607224 */ /* 0x000fe200078e005a */
[----:B------:R-:W-:Y:S06]  /*2680*/  BRA `(.L_x_36) ;  /* 0x00000000001c7947 */ /* 0x000fec0003800000 */
.L_x_37:
[----:B------:R-:W-:Y:S01]  /*2690*/  ULDC UR4, c[0x0][0x580] ;  /* 0x0001600000047ab9 */ /* 0x000fe20000000800 */
[----:B------:R-:W-:Y:S02]  /*26a0*/  IMAD.MOV.U32 R88, RZ, RZ, 0x1 ;  /* 0x00000001ff587424 */ /* 0x000fe400078e00ff */
[----:B------:R-:W-:Y:S02]  /*26b0*/  IMAD.MOV.U32 R92, RZ, RZ, 0x1 ;  /* 0x00000001ff5c7424 */ /* 0x000fe400078e00ff */
[----:B------:R-:W-:Y:S02]  /*26c0*/  IMAD.MOV.U32 R94, RZ, RZ, 0x1 ;  /* 0x00000001ff5e7424 */ /* 0x000fe400078e00ff */
[----:B------:R-:W-:Y:S02]  /*26d0*/  IMAD.U32 R90, RZ, RZ, UR4 ;  /* 0x00000004ff5a7e24 */ /* 0x000fe4000f8e00ff */
[----:B------:R-:W-:Y:S02]  /*26e0*/  IMAD.U32 R93, RZ, RZ, UR4 ;  /* 0x00000004ff5d7e24 */ /* 0x000fe4000f8e00ff */
[----:B------:R-:W-:-:S07]  /*26f0*/  IMAD.U32 R96, RZ, RZ, UR4 ;  /* 0x00000004ff607e24 */ /* 0x000fce000f8e00ff */
.L_x_36:
[----:B------:R-:W2:Y:S02]  /*2700*/  LDC.64 R8, c[0x0][0x5b0] ;  /* 0x00016c00ff087b82 */ /* 0x000ea40000000a00 */
[----:B--2---:R-:W-:-:S04]  /*2710*/  ISETP.NE.U32.AND P0, PT, R8, RZ, PT ;  /* 0x000000ff0800720c */ /* 0x004fc80003f05070 */
[----:B------:R-:W-:-:S13]  /*2720*/  ISETP.NE.AND.EX P0, PT, R9, RZ, PT, P0 ;  /* 0x000000ff0900720c */ /* 0x000fda0003f05300 */
[----:B------:R-:W-:Y:S05]  /*2730*/  @!P0 BRA `(.L_x_38) ;  /* 0x00000000002c8947 */ /* 0x000fea0003800000 */
[----:B------:R-:W-:Y:S02]  /*2740*/  ULDC.64 UR4, c[0x0][0x5a8] ;  /* 0x00016a0000047ab9 */ /* 0x000fe40000000a00 */
[----:B------:R-:W-:-:S04]  /*2750*/  ISETP.NE.U32.AND P0, PT, RZ, UR4, PT ;  /* 0x00000004ff007c0c */ /* 0x000fc8000bf05070 */
[----:B------:R-:W-:-:S13]  /*2760*/  ISETP.NE.AND.EX P0, PT, RZ, UR5, PT, P0 ;  /* 0x00000005ff007c0c */ /* 0x000fda000bf05300 */
[----:B------:R-:W-:Y:S05]  /*2770*/  @!P0 BRA `(.L_x_39) ;  /* 0x0000000000148947 */ /* 0x000fea0003800000 */
[----:B------:R-:W2:Y:S01]  /*2780*/  LDC.64 R4, c[0x0][0x5a8] ;  /* 0x00016a00ff047b82 */ /* 0x000ea20000000a00 */
[----:B------:R-:W-:-:S04]  /*2790*/  IMAD R3, R8, UR47, RZ ;  /* 0x0000002f08037c24 */ /* 0x000fc8000f8e02ff */
[----:B--2---:R-:W-:-:S05]  /*27a0*/  IMAD.WIDE R4, R3, 0x4, R4 ;  /* 0x0000000403047825 */ /* 0x004fca00078e0204 */
[----:B-1----:R2:W5:Y:S01]  /*27b0*/  LDG.E R91, desc[UR40][R4.64] ;  /* 0x00000028045b7981 */ /* 0x002562000c1e1900 */
[----:B------:R-:W-:Y:S05]  /*27c0*/  BRA `(.L_x_38) ;  /* 0x0000000000087947 */ /* 0x000fea0003800000 */
.L_x_39:
[----:B------:R-:W-:Y:S02]  /*27d0*/  ULDC UR4, c[0x0][0x5a0] ;  /* 0x0001680000047ab9 */ /* 0x000fe40000000800 */
[----:B-1----:R-:W-:-:S07]  /*27e0*/  IMAD.U32 R91, RZ, RZ, UR4 ;  /* 0x00000004ff5b7e24 */ /* 0x002fce000f8e00ff */
.L_x_38:
[----:B------:R-:W3:Y:S01]  /*27f0*/  LDC.64 R8, c[0x0][0x5c0] ;  /* 0x00017000ff087b82 */ /* 0x000ee20000000a00 */
[----:B------:R-:W-:Y:S01]  /*2800*/  ULDC.64 UR4, c[0x0][0x588] ;  /* 0x0001620000047ab9 */ /* 0x000fe20000000a00 */
[----:B------:R-:W-:Y:S02]  /*2810*/  ISETP.EQ.U32.AND P4, PT, R103, RZ, PT ;  /* 0x000000ff6700720c */ /* 0x000fe40003f82070 */
[----:B------:R-:W-:Y:S02]  /*2820*/  ISETP.NE.U32.AND P3, PT, RZ, UR4, PT ;  /* 0x00000004ff007c0c */ /* 0x000fe4000bf65070 */
[----:B------:R-:W-:Y:S02]  /*2830*/  LOP3.LUT P5, RZ, R94, 0xff, RZ, 0xc0, !PT ;  /* 0x000000ff5eff7812 */ /* 0x000fe400078ac0ff */
[----:B------:R-:W4:Y:S01]  /*2840*/  LDC R100, c[0x0][0x5c8] ;  /* 0x00017200ff647b82 */ /* 0x000f220000000800 */
[----:B------:R-:W-:Y:S02]  /*2850*/  ISETP.NE.AND.EX P3, PT, RZ, UR5, PT, P3 ;  /* 0x00000005ff007c0c */ /* 0x000fe4000bf65330 */
[----:B------:R-:W-:-:S02]  /*2860*/  FSEL R3, R96, R93, !P5 ;  /* 0x0000005d60037208 */ /* 0x000fc40006800000 */
[----:B------:R-:W-:Y:S02]  /*2870*/  ISETP.EQ.OR.EX P4, PT, R105, RZ, !P3, P4 ;  /* 0x000000ff6900720c */ /* 0x000fe40005f82740 */
[----:B------:R-:W-:Y:S02]  /*2880*/  PLOP3.LUT P0, PT, PT, PT, PT, 0x8, 0x0 ;  /* 0x000000000000781c */ /* 0x000fe40003f0e170 */
[----:B------:R-:W-:Y:S02]  /*2890*/  PLOP3.LUT P3, PT, P3, PT, PT, 0x8, 0x0 ;  /* 0x000000000000781c */ /* 0x000fe40001f6e170 */
[C---:B------:R-:W-:Y:S02]  /*28a0*/  FSEL R93, R90.reuse, R93, !P1 ;  /* 0x0000005d5a5d7208 */ /* 0x040fe40004800000 */
[----:B------:R-:W-:Y:S02]  /*28b0*/  FSEL R0, R90, R3, !P1 ;  /* 0x000000035a007208 */ /* 0x000fe40004800000 */
[----:B---3--:R-:W-:-:S04]  /*28c0*/  ISETP.NE.U32.AND P2, PT, R8, RZ, PT ;  /* 0x000000ff0800720c */ /* 0x008fc80003f45070 */
[----:B------:R-:W-:-:S04]  /*28d0*/  ISETP.NE.AND.EX P2, PT, R9, RZ, PT, P2 ;  /* 0x000000ff0900720c */ /* 0x000fc80003f45320 */
[----:B----4-:R-:W-:Y:S01]  /*28e0*/  FSEL R100, R100, RZ, !P2 ;  /* 0x000000ff64647208 */ /* 0x010fe20005000000 */
[----:B------:R-:W-:Y:S08]  /*28f0*/  @!P4 BRA `(.L_x_40) ;  /* 0x00000000003cc947 */ /* 0x000ff00003800000 */
[----:B------:R-:W-:Y:S04]  /*2900*/  BSSY B0, `(.L_x_40) ;  /* 0x000000e000007945 */ /* 0x000fe80003800000 */
[----:B------:R-:W-:Y:S05]  /*2910*/  @!P1 BRA `(.L_x_41) ;  /* 0x0000000000249947 */ /* 0x000fea0003800000 */
[----:B------:R-:W-:Y:S02]  /*2920*/  LOP3.LUT P4, RZ, R92, 0xff, RZ, 0xc0, !PT ;  /* 0x000000ff5cff7812 */ /* 0x000fe4000788c0ff */
[----:B------:R-:W-:Y:S02]  /*2930*/  PLOP3.LUT P0, PT, P3, PT, PT, 0x80, 0x0 ;  /* 0x000000000000781c */ /* 0x000fe40001f0f070 */
[----:B------:R-:W-:-:S09]  /*2940*/  PRMT R94, RZ, 0x7610, R94 ;  /* 0x00007610ff5e7816 */ /* 0x000fd2000000005e */
[----:B------:R-:W-:Y:S05]  /*2950*/  @!P4 BRA `(.L_x_42) ;  /* 0x000000000020c947 */ /* 0x000fea0003800000 */
[----:B------:R-:W-:Y:S01]  /*2960*/  FSETP.EQ.AND P0, PT, R90, RZ, PT ;  /* 0x000000ff5a00720b */ /* 0x000fe20003f02000 */
[----:B------:R-:W-:Y:S01]  /*2970*/  IMAD.MOV.U32 R0, RZ, RZ, R90 ;  /* 0x000000ffff007224 */ /* 0x000fe200078e005a */
[----:B------:R-:W-:Y:S02]  /*2980*/  MOV R93, R90 ;  /* 0x0000005a005d7202 */ /* 0x000fe40000000f00 */
[----:B------:R-:W-:Y:S01]  /*2990*/  PRMT R94, R92, 0x7610, R94 ;  /* 0x000076105c5e7816 */ /* 0x000fe2000000005e */
[----:B------:R-:W-:Y:S08]  /*29a0*/  BRA `(.L_x_42) ;  /* 0x00000000000c7947 */ /* 0x000ff00003800000 */
.L_x_41:
[----:B------:R-:W-:Y:S01]  /*29b0*/  FSETP.EQ.AND P0, PT, R90, RZ, PT ;  /* 0x000000ff5a00720b */ /* 0x000fe20003f02000 */
[--C-:B------:R-:W-:Y:S02]  /*29c0*/  IMAD.MOV.U32 R93, RZ, RZ, R90.reuse ;  /* 0x000000ffff5d7224 */ /* 0x100fe400078e005a */
[----:B------:R-:W-:-:S10]  /*29d0*/  IMAD.MOV.U32 R0, RZ, RZ, R90 ;  /* 0x000000ffff007224 */ /* 0x000fd400078e005a */
.L_x_42:
[----:B------:R-:W-:Y:S05]  /*29e0*/  BSYNC B0 ;  /* 0x0000000000007941 */ /* 0x000fea0003800000 */
.L_x_40:
[----:B------:R-:W-:Y:S04]  /*29f0*/  BSSY B0, `(.L_x_43) ;  /* 0x000000f000007945 */ /* 0x000fe80003800000 */
[----:B------:R-:W-:Y:S05]  /*2a00*/  @!P1 BRA `(.L_x_44) ;  /* 0x0000000000289947 */ /* 0x000fea0003800000 */
[----:B------:R-:W-:Y:S02]  /*2a10*/  LOP3.LUT P1, RZ, R88, 0xff, RZ, 0xc0, !PT ;  /* 0x000000ff58ff7812 */ /* 0x000fe4000782c0ff */
[----:B------:R-:W-:Y:S02]  /*2a20*/  PRMT R92, RZ, 0x7610, R92 ;  /* 0x00007610ff5c7816 */ /* 0x000fe4000000005c */
[----:B------:R-:W-:-:S09]  /*2a30*/  PRMT R94, RZ, 0x7610, R94 ;  /* 0x00007610ff5e7816 */ /* 0x000fd2000000005e */
[----:B------:R-:W-:Y:S05]  /*2a40*/  @!P1 BRA `(.L_x_45) ;  /* 0x0000000000249947 */ /* 0x000fea0003800000 */
[----:B------:R-:W-:Y:S01]  /*2a50*/  FSETP.EQ.AND P3, PT, R90, RZ, PT ;  /* 0x000000ff5a00720b */ /* 0x000fe20003f62000 */
[----:B------:R-:W-:Y:S01]  /*2a60*/  IMAD.MOV.U32 R93, RZ, RZ, R90 ;  /* 0x000000ffff5d7224 */ /* 0x000fe200078e005a */
[C---:B------:R-:W-:Y:S01]  /*2a70*/  PRMT R92, R88.reuse, 0x7610, R92 ;  /* 0x00007610585c7816 */ /* 0x040fe2000000005c */
[----:B------:R-:W-:Y:S01]  /*2a80*/  IMAD.MOV.U32 R0, RZ, RZ, R90 ;  /* 0x000000ffff007224 */ /* 0x000fe200078e005a */
[----:B------:R-:W-:Y:S01]  /*2a90*/  PRMT R94, R88, 0x7610, R94 ;  /* 0x00007610585e7816 */ /* 0x000fe2000000005e */
[----:B------:R-:W-:Y:S08]  /*2aa0*/  BRA `(.L_x_45) ;  /* 0x00000000000c7947 */ /* 0x000ff00003800000 */
.L_x_44:
[----:B------:R-:W-:Y:S01]  /*2ab0*/  FSETP.EQ.AND P3, PT, R90, RZ, PT ;  /* 0x000000ff5a00720b */ /* 0x000fe20003f62000 */
[--C-:B------:R-:W-:Y:S02]  /*2ac0*/  IMAD.MOV.U32 R93, RZ, RZ, R90.reuse ;  /* 0x000000ffff5d7224 */ /* 0x100fe400078e005a */
[----:B------:R-:W-:-:S10]  /*2ad0*/  IMAD.MOV.U32 R0, RZ, RZ, R90 ;  /* 0x000000ffff007224 */ /* 0x000fd400078e005a */
.L_x_45:
[----:B------:R-:W-:Y:S05]  /*2ae0*/  BSYNC B0 ;  /* 0x0000000000007941 */ /* 0x000fea0003800000 */
.L_x_43:
[----:B------:R-:W-:Y:S01]  /*2af0*/  LOP3.LUT R89, R89, 0x1, RZ, 0x3c, !PT ;  /* 0x0000000159597812 */ /* 0x000fe200078e3cff */
[--C-:B------:R-:W-:Y:S01]  /*2b00*/  IMAD.MOV.U32 R20, RZ, RZ, R100.reuse ;  /* 0x000000ffff147224 */ /* 0x100fe200078e0064 */
[----:B------:R-:W-:Y:S01]  /*2b10*/  MOV R98, R100 ;  /* 0x0000006400627202 */ /* 0x000fe20000000f00 */
[----:B------:R-:W-:Y:S02]  /*2b20*/  IMAD.MOV.U32 R3, RZ, RZ, RZ ;  /* 0x000000ffff037224 */ /* 0x000fe400078e00ff */
[----:B------:R-:W-:Y:S01]  /*2b30*/  IMAD.MOV.U32 R102, RZ, RZ, R100 ;  /* 0x000000ffff667224 */ /* 0x000fe200078e0064 */
[----:B------:R-:W-:Y:S06]  /*2b40*/  @!P2 BRA `(.L_x_46) ;  /* 0x000000000080a947 */ /* 0x000fec0003800000 */
[----:B------:R-:W3:Y:S01]  /*2b50*/  LDC.64 R10, c[0x0][0x5d0] ;  /* 0x00017400ff0a7b82 */ /* 0x000ee20000000a00 */
[----:B------:R-:W-:Y:S01]  /*2b60*/  SHF.R.U32.HI R6, RZ, 0x5, R6 ;  /* 0x00000005ff067819 */ /* 0x000fe20000011606 */
[----:B------:R-:W-:Y:S01]  /*2b70*/  USHF.R.S32.HI UR4, URZ, 0x1f, UR47 ;  /* 0x0000001f3f047899 */ /* 0x000fe2000801142f */
[----:B------:R-:W-:-:S03]  /*2b80*/  ISETP.GE.AND P1, PT, R97, 0x1, PT ;  /* 0x000000016100780c */ /* 0x000fc60003f26270 */
[----:B--2---:R-:W-:Y:S01]  /*2b90*/  IMAD.SHL.U32 R4, R6, 0x10, RZ ;  /* 0x0000001006047824 */ /* 0x004fe200078e00ff */
[C---:B------:R-:W-:Y:S02]  /*2ba0*/  ISETP.LT.OR P5, PT, R95.reuse, 0x1, !P1 ;  /* 0x000000015f00780c */ /* 0x040fe40004fa1670 */
[----:B------:R-:W-:Y:S02]  /*2bb0*/  ISETP.LT.OR P4, PT, R95, 0x81, !P1 ;  /* 0x000000815f00780c */ /* 0x000fe40004f81670 */
[----:B------:R-:W-:-:S05]  /*2bc0*/  LOP3.LUT R4, R4, 0xfffffff0, R7, 0xe2, !PT ;  /* 0xfffffff004047812 */ /* 0x000fca00078ee207 */
[----:B------:R-:W-:-:S05]  /*2bd0*/  VIADD R4, R4, UR46 ;  /* 0x0000002e04047c36 */ /* 0x000fca0008000000 */
[--C-:B------:R-:W-:Y:S01]  /*2be0*/  SHF.R.S32.HI R5, RZ, 0x1f, R4.reuse ;  /* 0x0000001fff057819 */ /* 0x100fe20000011404 */
[C---:B---3--:R-:W-:Y:S02]  /*2bf0*/  IMAD R6, R10.reuse, UR4, RZ ;  /* 0x000000040a067c24 */ /* 0x048fe4000f8e02ff */
[----:B------:R-:W-:-:S04]  /*2c00*/  IMAD.WIDE.U32 R4, R10, UR47, R4 ;  /* 0x0000002f0a047c25 */ /* 0x000fc8000f8e0004 */
[----:B------:R-:W-:Y:S01]  /*2c10*/  IMAD R7, R11, UR47, R6 ;  /* 0x0000002f0b077c24 */ /* 0x000fe2000f8e0206 */
[----:B------:R-:W-:-:S03]  /*2c20*/  LEA R6, P2, R4, R8, 0x1 ;  /* 0x0000000804067211 */ /* 0x000fc600078408ff */
[----:B------:R-:W-:-:S05]  /*2c30*/  IMAD.IADD R5, R5, 0x1, R7 ;  /* 0x0000000105057824 */ /* 0x000fca00078e0207 */
[----:B------:R-:W-:Y:S02]  /*2c40*/  LEA.HI.X R7, R4, R9, R5, 0x1, P2 ;  /* 0x0000000904077211 */ /* 0x000fe400010f0c05 */
[C---:B------:R-:W-:Y:S02]  /*2c50*/  ISETP.LT.OR P2, PT, R95.reuse, 0x9, !P1 ;  /* 0x000000095f00780c */ /* 0x040fe40004f41670 */
[----:B------:R-:W-:Y:S01]  /*2c60*/  ISETP.LT.OR P1, PT, R95, 0x89, !P1 ;  /* 0x000000895f00780c */ /* 0x000fe20004f21670 */
[----:B------:R-:W2:Y:S04]  /*2c70*/  @!P5 LDG.E.U16 R8, desc[UR40][R6.64] ;  /* 0x000000280608d981 */ /* 0x000ea8000c1e1500 */
[----:B------:R-:W3:Y:S06]  /*2c80*/  @!P4 LDG.E.U16 R4, desc[UR40][R6.64+0x100] ;  /* 0x000100280604c981 */ /* 0x000eec000c1e1500 */
[----:B------:R-:W4:Y:S04]  /*2c90*/  @!P2 LDG.E.U16 R5, desc[UR40][R6.64+0x10] ;  /* 0x000010280605a981 */ /* 0x000f28000c1e1500 */
[----:B------:R-:W4:Y:S01]  /*2ca0*/  @!P1 LDG.E.U16 R9, desc[UR40][R6.64+0x110] ;  /* 0x0001102806099981 */ /* 0x000f22000c1e1500 */
[----:B------:R-:W-:-:S02]  /*2cb0*/  IMAD.MOV.U32 R98, RZ, RZ, RZ ;  /* 0x000000ffff627224 */ /* 0x000fc400078e00ff */
[----:B------:R-:W-:Y:S01]  /*2cc0*/  IMAD.MOV.U32 R100, RZ, RZ, RZ ;  /* 0x000000ffff647224 */ /* 0x000fe200078e00ff */
[----:B--2---:R-:W-:Y:S02]  /*2cd0*/  @!P5 PRMT R98, R8, 0x5410, RZ ;  /* 0x000054100862d816 */ /* 0x004fe400000000ff */
[----:B---3--:R-:W-:Y:S02]  /*2ce0*/  @!P4 PRMT R100, R4, 0x5410, RZ ;  /* 0x000054100464c816 */ /* 0x008fe400000000ff */
[----:B----4-:R-:W-:Y:S02]  /*2cf0*/  @!P2 PRMT R98, R98, 0x5410, R5 ;  /* 0x000054106262a816 */ /* 0x010fe40000000005 */
[----:B------:R-:W-:-:S03]  /*2d00*/  @!P1 PRMT R100, R100, 0x5410, R9 ;  /* 0x0000541064649816 */ /* 0x000fc60000000009 */
[--C-:B------:R-:W-:Y:S02]  /*2d10*/  HADD2.F32 R102, -RZ, R98.reuse.H0_H0 ;  /* 0x20000062ff667230 */ /* 0x100fe40000004100 */
[----:B------:R-:W-:Y:S02]  /*2d20*/  HADD2.F32 R98, -RZ, R98.H1_H1 ;  /* 0x30000062ff627230 */ /* 0x000fe40000004100 */
[--C-:B------:R-:W-:Y:S02]  /*2d30*/  HADD2.F32 R20, -RZ, R100.reuse.H0_H0 ;  /* 0x20000064ff147230 */ /* 0x100fe40000004100 */
[----:B------:R-:W-:-:S07]  /*2d40*/  HADD2.F32 R100, -RZ, R100.H1_H1 ;  /* 0x30000064ff647230 */ /* 0x000fce0000004100 */
.L_x_46:
[----:B------:R-:W-:Y:S01]  /*2d50*/  BSSY B0, `(.L_x_47) ;  /* 0x0000027000007945 */ /* 0x000fe20003800000 */
[----:B------:R-:W-:Y:S02]  /*2d60*/  CS2R R10, SRZ ;  /* 0x00000000000a7805 */ /* 0x000fe4000001ff00 */
[----:B------:R-:W-:Y:S02]  /*2d70*/  CS2R R8, SRZ ;  /* 0x0000000000087805 */ /* 0x000fe4000001ff00 */
[----:B------:R-:W-:Y:S02]  /*2d80*/  CS2R R6, SRZ ;  /* 0x0000000000067805 */ /* 0x000fe4000001ff00 */
[----:B--2---:R-:W-:Y:S01]  /*2d90*/  CS2R R4, SRZ ;  /* 0x0000000000047805 */ /* 0x004fe2000001ff00 */
[----:B------:R-:W-:Y:S06]  /*2da0*/  @P0 BRA `(.L_x_48) ;  /* 0x0000000000840947 */ /* 0x000fec0003800000 */
[----:B------:R-:W-:-:S13]  /*2db0*/  ISETP.NE.AND P1, PT, R101, 0x3, PT ;  /* 0x000000036500780c */ /* 0x000fda0003f25270 */
[----:B------:R-:W-:Y:S05]  /*2dc0*/  @!P1 BRA `(.L_x_49) ;  /* 0x0000000000049947 */ /* 0x000fea0003800000 */
[----:B------:R-:W-:Y:S01]  /*2dd0*/  BPT.TRAP 0x1 ;  /* 0x000000040000795c */ /* 0x000fe20000300000 */
.L_x_49:
[----:B------:R-:W-:Y:S01]  /*2de0*/  SHF.L.U32 R4, R89, 0x1f, RZ ;  /* 0x0000001f59047819 */ /* 0x000fe200000006ff */
[----:B------:R-:W-:Y:S01]  /*2df0*/  BSSY B1, `(.L_x_50) ;  /* 0x0000005000017945 */ /* 0x000fe20003800000 */
[----:B------:R-:W-:Y:S01]  /*2e00*/  IMAD.MOV.U32 R3, RZ, RZ, 0x1 ;  /* 0x00000001ff037424 */ /* 0x000fe200078e00ff */
[----:B------:R-:W-:Y:S01]  /*2e10*/  MOV R10, RZ ;  /* 0x000000ff000a7202 */ /* 0x000fe20000000f00 */
[----:B------:R-:W2:Y:S02]  /*2e20*/  SYNCS.PHASECHK.TRANS64.TRYWAIT P1, [UR52+0x40], R4 ;  /* 0x00004004ff0075a7 */ /* 0x000ea40008020174 */
[----:B--2---:R-:W-:Y:S05]  /*2e30*/  @!P1 BRA `(.L_x_51) ;  /* 0x0000005000449947 */ /* 0x004fea0003800000 */
.L_x_165:
[----:B------:R-:W-:Y:S05]  /*2e40*/  BSYNC B1 ;  /* 0x0000000000017941 */ /* 0x000fea0003800000 */
.L_x_50:
[----:B------:R-:W-:Y:S02]  /*2e50*/  CS2R R8, SRZ ;  /* 0x0000000000087805 */ /* 0x000fe4000001ff00 */
[----:B------:R-:W-:Y:S02]  /*2e60*/  CS2R R6, SRZ ;  /* 0x0000000000067805 */ /* 0x000fe4000001ff00 */
[----:B--2---:R-:W-:Y:S01]  /*2e70*/  CS2R R4, SRZ ;  /* 0x0000000000047805 */ /* 0x004fe2000001ff00 */
[----:B------:R-:W-:Y:S06]  /*2e80*/  @P3 BRA `(.L_x_48) ;  /* 0x00000000004c3947 */ /* 0x000fec0003800000 */
[C---:B------:R-:W-:Y:S01]  /*2e90*/  IMAD.SHL.U32 R4, R18.reuse, 0x10, RZ ;  /* 0x0000001012047824 */ /* 0x040fe200078e00ff */
[----:B------:R-:W-:Y:S01]  /*2ea0*/  SHF.R.U32.HI R7, RZ, 0x1, R18 ;  /* 0x00000001ff077819 */ /* 0x000fe20000011612 */
[C---:B------:R-:W-:Y:S01]  /*2eb0*/  IMAD.SHL.U32 R5, R18.reuse, 0x20, RZ ;  /* 0x0000002012057824 */ /* 0x040fe200078e00ff */
[C---:B------:R-:W-:Y:S01]  /*2ec0*/  LOP3.LUT P1, RZ, R18.reuse, 0x4, RZ, 0xc0, !PT ;  /* 0x0000000412ff7812 */ /* 0x040fe2000782c0ff */
[----:B------:R-:W-:Y:S01]  /*2ed0*/  IMAD.SHL.U32 R9, R18, 0x4, RZ ;  /* 0x0000000412097824 */ /* 0x000fe200078e00ff */
[----:B------:R-:W-:Y:S01]  /*2ee0*/  LOP3.LUT R4, R4, 0xe00, RZ, 0xc0, !PT ;  /* 0x00000e0004047812 */ /* 0x000fe200078ec0ff */
[----:B------:R-:W-:Y:S05]  /*2ef0*/  WARPSYNC.ALL ;  /* 0x0000000000007948 */ /* 0x000fea0003800000 */
[----:B------:R-:W-:-:S02]  /*2f00*/  LOP3.LUT R6, R5, 0xc0, RZ, 0xc0, !PT ;  /* 0x000000c005067812 */ /* 0x000fc400078ec0ff */
[----:B------:R-:W-:Y:S02]  /*2f10*/  LOP3.LUT R4, R4, 0x20, R5, 0xf8, !PT ;  /* 0x0000002004047812 */ /* 0x000fe400078ef805 */
[----:B------:R-:W-:Y:S02]  /*2f20*/  LOP3.LUT R6, R6, 0x8, R7, 0xf8, !PT ;  /* 0x0000000806067812 */ /* 0x000fe400078ef807 */
[----:B------:R-:W-:Y:S02]  /*2f30*/  LOP3.LUT R4, R4, 0x100, R5, 0xf8, !PT ;  /* 0x0000010004047812 */ /* 0x000fe400078ef805 */
[----:B------:R-:W-:-:S04]  /*2f40*/  LOP3.LUT R9, R6, 0x18, R9, 0x78, !PT ;  /* 0x0000001806097812 */ /* 0x000fc800078e7809 */
[----:B------:R-:W-:-:S04]  /*2f50*/  LOP3.LUT R4, R4, R9, RZ, 0xfc, !PT ;  /* 0x0000000904047212 */ /* 0x000fc800078efcff */
[----:B------:R-:W-:-:S05]  /*2f60*/  LEA R4, R4, UR52, 0x1 ;  /* 0x0000003404047c11 */ /* 0x000fca000f8e08ff */
[C---:B------:R-:W-:Y:S02]  /*2f70*/  VIADD R5, R4.reuse, 0x200 ;  /* 0x0000020004057836 */ /* 0x040fe40000000000 */
[----:B------:R-:W-:Y:S02]  /*2f80*/  VIADD R8, R4, 0x220 ;  /* 0x0000022004087836 */ /* 0x000fe40000000000 */
[----:B------:R-:W-:Y:S02]  /*2f90*/  @P1 VIADD R8, R5, 0xffffffe0 ;  /* 0xffffffe005081836 */ /* 0x000fe40000000000 */
[----:B------:R-:W2:Y:S04]  /*2fa0*/  LDSM.16.M88.4 R4, [R4+0x200] ;  /* 0x000200000404783b */ /* 0x000ea80000000200 */
[----:B------:R-:W3:Y:S02]  /*2fb0*/  LDSM.16.M88.4 R8, [R8] ;  /* 0x000000000808783b */ /* 0x000ee40000000200 */
.L_x_48:
[----:B------:R-:W-:Y:S05]  /*2fc0*/  BSYNC B0 ;  /* 0x0000000000007941 */ /* 0x000fea0003800000 */
.L_x_47:
[C---:B-----5:R-:W-:Y:S01]  /*2fd0*/  FFMA R13, R91.reuse, R56, R102 ;  /* 0x000000385b0d7223 */ /* 0x060fe20000000066 */
[--C-:B--2---:R-:W-:Y:S02]  /*2fe0*/  HADD2.F32 R56, -RZ, R5.reuse.H0_H0 ;  /* 0x20000005ff387230 */ /* 0x104fe40000004100 */
[C---:B------:R-:W-:Y:S01]  /*2ff0*/  FFMA R15, R91.reuse, R58, R98 ;  /* 0x0000003a5b0f7223 */ /* 0x040fe20000000062 */
[--C-:B------:R-:W-:Y:S02]  /*3000*/  HADD2.F32 R14, -RZ, R4.reuse.H1_H1 ;  /* 0x30000004ff0e7230 */ /* 0x100fe40000004100 */
[----:B------:R-:W-:Y:S01]  /*3010*/  FFMA R57, R91, R57, R102 ;  /* 0x000000395b397223 */ /* 0x000fe20000000066 */
[----:B------:R-:W-:Y:S02]  /*3020*/  HADD2.F32 R12, -RZ, R4.H0_H0 ;  /* 0x20000004ff0c7230 */ /* 0x000fe40000004100 */
[----:B------:R-:W-:Y:S01]  /*3030*/  FFMA R23, R56, R96, R15 ;  /* 0x0000006038177223 */ /* 0x000fe2000000000f */
[----:B------:R-:W-:-:S02]  /*3040*/  HADD2.F32 R58, -RZ, R5.H1_H1 ;  /* 0x30000005ff3a7230 */ /* 0x000fc40000004100 */
[C-C-:B------:R-:W-:Y:S01]  /*3050*/  FFMA R59, R91.reuse, R59, R98.reuse ;  /* 0x0000003b5b3b7223 */ /* 0x140fe20000000062 */
[----:B------:R-:W-:Y:S01]  /*3060*/  FFMA R104, R14, R96, R57 ;  /* 0x000000600e687223 */ /* 0x000fe20000000039 */
[----:B------:R-:W-:Y:S02]  /*3070*/  HADD2.F32 R56, -RZ, R7.H0_H0 ;  /* 0x20000007ff387230 */ /* 0x000fe40000004100 */
[C---:B------:R-:W-:Y:S01]  /*3080*/  FFMA R15, R91.reuse, R62, R98 ;  /* 0x0000003e5b0f7223 */ /* 0x040fe20000000062 */
[--C-:B------:R-:W-:Y:S02]  /*3090*/  HADD2.F32 R14, -RZ, R6.reuse.H1_H1 ;  /* 0x30000006ff0e7230 */ /* 0x100fe40000004100 */
[----:B------:R-:W-:Y:S01]  /*30a0*/  FFMA R61, R91, R61, R102 ;  /* 0x0000003d5b3d7223 */ /* 0x000fe20000000066 */
[-C--:B------:R-:W-:Y:S01]  /*30b0*/  FFMA R21, R12, R96.reuse, R13 ;  /* 0x000000600c157223 */ /* 0x080fe2000000000d */
[----:B------:R-:W-:Y:S01]  /*30c0*/  FFMA R106, R58, R96, R59 ;  /* 0x000000603a6a7223 */ /* 0x000fe2000000003b */
[----:B------:R-:W-:-:S02]  /*30d0*/  HADD2.F32 R12, -RZ, R6.H0_H0 ;  /* 0x20000006ff0c7230 */ /* 0x000fc40000004100 */
[C---:B------:R-:W-:Y:S01]  /*30e0*/  FFMA R13, R91.reuse, R60, R102 ;  /* 0x0000003c5b0d7223 */ /* 0x040fe20000000066 */
[----:B------:R-:W-:Y:S02]  /*30f0*/  HADD2.F32 R58, -RZ, R7.H1_H1 ;  /* 0x30000007ff3a7230 */ /* 0x000fe40000004100 */
[-C--:B------:R-:W-:Y:S01]  /*3100*/  FFMA R59, R56, R96.reuse, R15 ;  /* 0x00000060383b7223 */ /* 0x080fe2000000000f */
[C-C-:B------:R-:W-:Y:S01]  /*3110*/  FFMA R63, R91.reuse, R63, R98.reuse ;  /* 0x0000003f5b3f7223 */ /* 0x140fe20000000062 */
[----:B------:R-:W-:Y:S01]  /*3120*/  FFMA R60, R14, R96, R61 ;  /* 0x000000600e3c7223 */ /* 0x000fe2000000003d */
[----:B---3--:R-:W-:Y:S02]  /*3130*/  HADD2.F32 R56, -RZ, R9.H0_H0 ;  /* 0x20000009ff387230 */ /* 0x008fe40000004100 */
        /* <DEDUP_REMOVED lines=9> */
[C---:B------:R-:W-:Y:S01]  /*31d0*/  FFMA R67, R91.reuse, R67, R98 ;  /* 0x000000435b437223 */ /* 0x040fe20000000062 */
[-C--:B------:R-:W-:Y:S01]  /*31e0*/  FFMA R64, R14, R96.reuse, R65 ;  /* 0x000000600e407223 */ /* 0x080fe20000000041 */
[----:B------:R-:W-:Y:S02]  /*31f0*/  IMAD.SHL.U32 R56, R18, 0x20, RZ ;  /* 0x0000002012387824 */ /* 0x000fe400078e00ff */
[-C--:B------:R-:W-:Y:S01]  /*3200*/  FFMA R61, R12, R96.reuse, R13 ;  /* 0x000000600c3d7223 */ /* 0x080fe2000000000d */
[----:B------:R-:W-:Y:S02]  /*3210*/  IMAD.SHL.U32 R14, R18, 0x10, RZ ;  /* 0x00000010120e7824 */ /* 0x000fe400078e00ff */
[----:B------:R-:W-:Y:S01]  /*3220*/  FFMA R58, R58, R96, R67 ;  /* 0x000000603a3a7223 */ /* 0x000fe20000000043 */
[C---:B------:R-:W-:Y:S01]  /*3230*/  FFMA R13, R91.reuse, R68, R102 ;  /* 0x000000445b0d7223 */ /* 0x040fe20000000066 */
[--C-:B------:R-:W-:Y:S01]  /*3240*/  HADD2.F32 R12, -RZ, R10.reuse.H0_H0 ;  /* 0x2000000aff0c7230 */ /* 0x100fe20000004100 */
[----:B------:R-:W-:Y:S01]  /*3250*/  SHF.R.U32.HI R68, RZ, 0x1, R18 ;  /* 0x00000001ff447819 */ /* 0x000fe20000011612 */
[C---:B------:R-:W-:Y:S01]  /*3260*/  FFMA R69, R91.reuse, R69, R102 ;  /* 0x000000455b457223 */ /* 0x040fe20000000066 */
[----:B------:R-:W-:Y:S01]  /*3270*/  LOP3.LUT R67, R56, 0xc0, RZ, 0xc0, !PT ;  /* 0x000000c038437812 */ /* 0x000fe200078ec0ff */
[----:B------:R-:W-:Y:S01]  /*3280*/  FFMA R71, R91, R71, R98 ;  /* 0x000000475b477223 */ /* 0x000fe20000000062 */
[----:B------:R-:W-:Y:S01]  /*3290*/  LOP3.LUT R15, R14, 0xe00, RZ, 0xc0, !PT ;  /* 0x00000e000e0f7812 */ /* 0x000fe200078ec0ff */
[----:B------:R-:W-:Y:S01]  /*32a0*/  FFMA R65, R12, R96, R13 ;  /* 0x000000600c417223 */ /* 0x000fe2000000000d */
[----:B------:R-:W-:Y:S01]  /*32b0*/  LOP3.LUT R67, R67, 0x8, R68, 0xf8, !PT ;  /* 0x0000000843437812 */ /* 0x000fe200078ef844 */
[----:B------:R-:W-:Y:S01]  /*32c0*/  HADD2.F32 R14, -RZ, R10.H1_H1 ;  /* 0x3000000aff0e7230 */ /* 0x000fe20000004100 */
[----:B------:R-:W-:Y:S01]  /*32d0*/  LOP3.LUT R15, R15, 0x20, R56, 0xf8, !PT ;  /* 0x000000200f0f7812 */ /* 0x000fe200078ef838 */
[----:B------:R-:W-:Y:S01]  /*32e0*/  FFMA R13, R91, R70, R98 ;  /* 0x000000465b0d7223 */ /* 0x000fe20000000062 */
[C---:B------:R-:W-:Y:S01]  /*32f0*/  LOP3.LUT R12, R18.reuse, 0xff, RZ, 0xc0, !PT ;  /* 0x000000ff120c7812 */ /* 0x040fe200078ec0ff */
[----:B------:R-:W-:Y:S05]  /*3300*/  WARPSYNC.ALL ;  /* 0x0000000000007948 */ /* 0x000fea0003800000 */
[----:B------:R-:W-:Y:S01]  /*3310*/  SHF.L.U32 R68, R18, 0x2, RZ ;  /* 0x0000000212447819 */ /* 0x000fe200000006ff */
[----:B------:R-:W-:Y:S01]  /*3320*/  VIADD R12, R12, 0x1f ;  /* 0x0000001f0c0c7836 */ /* 0x000fe20000000000 */
[----:B------:R-:W-:Y:S01]  /*3330*/  LOP3.LUT R15, R15, 0x100, R56, 0xf8, !PT ;  /* 0x000001000f0f7812 */ /* 0x000fe200078ef838 */
[--C-:B------:R-:W-:Y:S01]  /*3340*/  HADD2.F32 R56, -RZ, R11.reuse.H1_H1 ;  /* 0x3000000bff387230 */ /* 0x100fe20000004100 */
[----:B------:R-:W-:Y:S01]  /*3350*/  LOP3.LUT R70, R67, 0x18, R68, 0x78, !PT ;  /* 0x0000001843467812 */ /* 0x000fe200078e7844 */
[-C--:B------:R-:W-:Y:S01]  /*3360*/  FFMA R66, R14, R96.reuse, R69 ;  /* 0x000000600e427223 */ /* 0x080fe20000000045 */
[----:B------:R-:W-:Y:S01]  /*3370*/  HADD2.F32 R14, -RZ, R11.H0_H0 ;  /* 0x2000000bff0e7230 */ /* 0x000fe20000004100 */
[----:B------:R-:W-:Y:S01]  /*3380*/  ISETP.GT.U32.AND P1, PT, R12, 0x3e, PT ;  /* 0x0000003e0c00780c */ /* 0x000fe20003f24070 */
[----:B------:R-:W-:Y:S01]  /*3390*/  FFMA R68, R56, R96, R71 ;  /* 0x0000006038447223 */ /* 0x000fe20000000047 */
[----:B------:R-:W-:Y:S01]  /*33a0*/  LOP3.LUT R15, R15, R70, RZ, 0xfc, !PT ;  /* 0x000000460f0f7212 */ /* 0x000fe200078efcff */
[----:B------:R-:W-:Y:S01]  /*33b0*/  IMAD.MOV.U32 R56, RZ, RZ, 0x20 ;  /* 0x00000020ff387424 */ /* 0x000fe200078e00ff */
[----:B------:R-:W-:Y:S01]  /*33c0*/  F2FP.RELU.F16.F32.PACK_AB R12, R104, R21 ;  /* 0x00000015680c723e */ /* 0x000fe200000008ff */
[----:B------:R-:W-:Y:S01]  /*33d0*/  FFMA R67, R14, R96, R13 ;  /* 0x000000600e437223 */ /* 0x000fe2000000000d */
[----:B------:R-:W-:Y:S01]  /*33e0*/  LOP3.LUT P2, RZ, R18, 0x4, RZ, 0xc0, !PT ;  /* 0x0000000412ff7812 */ /* 0x000fe2000784c0ff */
[----:B------:R-:W-:Y:S01]  /*33f0*/  BSSY B0, `(.L_x_52) ;  /* 0x000001c000007945 */ /* 0x000fe20003800000 */
[----:B------:R-:W-:-:S02]  /*3400*/  LEA R21, R15, UR52, 0x1 ;  /* 0x000000340f157c11 */ /* 0x000fc4000f8e08ff */
[----:B------:R-:W-:Y:S02]  /*3410*/  F2FP.RELU.F16.F32.PACK_AB R14, R60, R57 ;  /* 0x000000393c0e723e */ /* 0x000fe400000008ff */
[----:B------:R-:W-:Y:S01]  /*3420*/  F2FP.RELU.F16.F32.PACK_AB R60, R64, R61 ;  /* 0x0000003d403c723e */ /* 0x000fe200000008ff */
[----:B------:R-:W-:Y:S01]  /*3430*/  VIADD R64, R21, 0x200 ;  /* 0x0000020015407836 */ /* 0x000fe20000000000 */
[----:B------:R-:W-:Y:S02]  /*3440*/  SEL R56, R56, 0xffffffe0, !P2 ;  /* 0xffffffe038387807 */ /* 0x000fe40005000000 */
[----:B------:R-:W-:Y:S02]  /*3450*/  F2FP.RELU.F16.F32.PACK_AB R13, R106, R23 ;  /* 0x000000176a0d723e */ /* 0x000fe400000008ff */
[----:B------:R-:W-:Y:S01]  /*3460*/  F2FP.RELU.F16.F32.PACK_AB R15, R62, R59 ;  /* 0x0000003b3e0f723e */ /* 0x000fe200000008ff */
[----:B------:R-:W-:Y:S01]  /*3470*/  IMAD.IADD R23, R64, 0x1, R56 ;  /* 0x0000000140177824 */ /* 0x000fe200078e0238 */
[----:B------:R-:W-:-:S02]  /*3480*/  F2FP.RELU.F16.F32.PACK_AB R61, R58, R63 ;  /* 0x0000003f3a3d723e */ /* 0x000fc400000008ff */
[----:B------:R-:W-:Y:S01]  /*3490*/  F2FP.RELU.F16.F32.PACK_AB R62, R66, R65 ;  /* 0x00000041423e723e */ /* 0x000fe200000008ff */
[----:B------:R2:W-:Y:S01]  /*34a0*/  STSM.16.M88.4 [R21+0x200], R12 ;  /* 0x0002000c15007844 */ /* 0x0005e20000000200 */
[----:B------:R-:W-:-:S05]  /*34b0*/  F2FP.RELU.F16.F32.PACK_AB R63, R68, R67 ;  /* 0x00000043443f723e */ /* 0x000fca00000008ff */
[----:B------:R2:W-:Y:S01]  /*34c0*/  STSM.16.M88.4 [R23], R60 ;  /* 0x0000003c17007844 */ /* 0x0005e20000000200 */
[----:B------:R-:W-:Y:S01]  /*34d0*/  @!PT LDS RZ, [RZ] ;  /* 0x00000000fffff984 */ /* 0x000fe20000000800 */
[----:B------:R-:W-:Y:S01]  /*34e0*/  @!PT LDS RZ, [RZ] ;  /* 0x00000000fffff984 */ /* 0x000fe20000000800 */
[----:B------:R-:W-:Y:S01]  /*34f0*/  @!PT LDS RZ, [RZ] ;  /* 0x00000000fffff984 */ /* 0x000fe20000000800 */
[----:B------:R-:W-:Y:S01]  /*3500*/  @!PT LDS RZ, [RZ] ;  /* 0x00000000fffff984 */ /* 0x000fe20000000800 */
[----:B------:R3:W-:Y:S06]  /*3510*/  MEMBAR.ALL.CTA ;  /* 0x0000000000007992 */ /* 0x0007ec0000008000 */
[----:B---3--:R-:W3:Y:S02]  /*3520*/  FENCE.VIEW.ASYNC.S ;  /* 0x00000000000073c6 */ /* 0x008ee40000000000 */
[----:B---3--:R-:W-:Y:S06]  /*3530*/  BAR.SYNC.DEFER_BLOCKING 0x1, 0x100 ;  /* 0x0044000000007b1d */ /* 0x008fec0000010000 */
[----:B------:R-:W-:Y:S05]  /*3540*/  @P1 BRA `(.L_x_53) ;  /* 0x0000000000181947 */ /* 0x000fea0003800000 */
[----:B------:R-:W-:Y:S02]  /*3550*/  UIADD3 UR4, UP0, UR54, 0x4f0, URZ ;  /* 0x000004f036047890 */ /* 0x000fe4000ff1e03f */
[----:B------:R-:W-:Y:S02]  /*3560*/  UIADD3 UR44, UR52, 0x200, URZ ;  /* 0x00000200342c7890 */ /* 0x000fe4000fffe03f */
[----:B------:R-:W-:-:S09]  /*3570*/  UIADD3.X UR5, URZ, UR55, URZ, UP0, !UPT ;  /* 0x000000373f057290 */ /* 0x000fd200087fe43f */
[----:B------:R3:W-:Y:S01]  /*3580*/  UTMASTG.3D [UR44], [UR4] ;  /* 0x0000002c040073b5 */ /* 0x0007e20008010000 */
[----:B------:R0:W-:Y:S01]  /*3590*/  UTMACMDFLUSH ;  /* 0x00000000000079b7 */ /* 0x0001e20000000000 */
[----:B---3--:R-:W-:-:S04]  /*35a0*/  DEPBAR.LE SB0, 0x1 ;  /* 0x000080400000791a */ /* 0x008fc80000000000 */
.L_x_53:
[----:B------:R-:W-:Y:S05]  /*35b0*/  BSYNC B0 ;  /* 0x0000000000007941 */ /* 0x000fea0003800000 */
.L_x_52:
[----:B------:R-:W-:Y:S01]  /*35c0*/  BAR.SYNC.DEFER_BLOCKING 0x1, 0x100 ;  /* 0x0044000000007b1d */ /* 0x000fe20000010000 */
[----:B------:R-:W-:-:S13]  /*35d0*/  ISETP.NE.AND P4, PT, RZ, UR43, PT ;  /* 0x0000002bff007c0c */ /* 0x000fda000bf85270 */
[----:B------:R-:W-:Y:S05]  /*35e0*/  @!P4 BRA `(.L_x_54) ;  /* 0x000000000034c947 */ /* 0x000fea0003800000 */
[----:B------:R-:W-:Y:S04]  /*35f0*/  BSSY B0, `(.L_x_55) ;  /* 0x0000009000007945 */ /* 0x000fe80003800000 */
[----:B------:R-:W-:Y:S05]  /*3600*/  @P0 BRA `(.L_x_56) ;  /* 0x00000000001c0947 */ /* 0x000fea0003800000 */
[----:B------:R-:W-:-:S13]  /*3610*/  ISETP.NE.AND P4, PT, R101, 0x3, PT ;  /* 0x000000036500780c */ /* 0x000fda0003f85270 */
[----:B------:R-:W-:Y:S05]  /*3620*/  @!P4 BRA `(.L_x_57) ;  /* 0x000000000004c947 */ /* 0x000fea0003800000 */
[----:B------:R-:W-:Y:S01]  /*3630*/  BPT.TRAP 0x1 ;  /* 0x000000040000795c */ /* 0x000fe20000300000 */
.L_x_57:
[----:B------:R-:W-:-:S04]  /*3640*/  ULEA UR4, UR42, UR52, 0x3 ;  /* 0x000000342a047291 */ /* 0x000fc8000f8e183f */
[----:B------:R-:W-:-:S04]  /*3650*/  UIADD3 UR4, UR4, 0x60, URZ ;  /* 0x0000006004047890 */ /* 0x000fc8000fffe03f */
[----:B------:R-:W-:-:S09]  /*3660*/  UPRMT UR4, UR51, 0x654, UR4 ;  /* 0x0000065433047896 */ /* 0x000fd20008000004 */
[----:B------:R-:W-:Y:S03]  /*3670*/  SYNCS.ARRIVE.TRANS64.RED.A1T0 RZ, [UR4], RZ ;  /* 0x000000ffffff79a7 */ /* 0x000fe60008100404 */
.L_x_56:
[----:B------:R-:W-:Y:S05]  /*3680*/  BSYNC B0 ;  /* 0x0000000000007941 */ /* 0x000fea0003800000 */
.L_x_55:
[----:B------:R-:W-:-:S04]  /*3690*/  UIADD3 UR42, UR42, 0x1, URZ ;  /* 0x000000012a2a7890 */ /* 0x000fc8000fffe03f */
[----:B------:R-:W-:-:S04]  /*36a0*/  UISETP.NE.AND UP0, UPT, UR42, 0x4, UPT ;  /* 0x000000042a00788c */ /* 0x000fc8000bf05270 */
[----:B------:R-:W-:-:S12]  /*36b0*/  USEL UR42, UR42, URZ, UP0 ;  /* 0x0000003f2a2a7287 */ /* 0x000fd80008000000 */
.L_x_54:
[----:B------:R-:W-:Y:S04]  /*36c0*/  BSSY B0, `(.L_x_58) ;  /* 0x0000014000007945 */ /* 0x000fe80003800000 */
[----:B------:R-:W-:Y:S05]  /*36d0*/  @P0 BRA `(.L_x_59) ;  /* 0x0000000000480947 */ /* 0x000fea0003800000 */
[----:B------:R-:W-:-:S13]  /*36e0*/  ISETP.NE.AND P4, PT, R101, 0x3, PT ;  /* 0x000000036500780c */ /* 0x000fda0003f85270 */
[----:B------:R-:W-:Y:S05]  /*36f0*/  @!P4 BRA `(.L_x_60) ;  /* 0x000000000004c947 */ /* 0x000fea0003800000 */
[----:B------:R-:W-:Y:S01]  /*3700*/  BPT.TRAP 0x1 ;  /* 0x000000040000795c */ /* 0x000fe20000300000 */
.L_x_60:
[C---:B--2---:R-:W-:Y:S01]  /*3710*/  LEA R14, R3.reuse, UR52, 0x3 ;  /* 0x00000034030e7c11 */ /* 0x044fe2000f8e18ff */
[----:B------:R-:W-:Y:S01]  /*3720*/  @!P3 IMAD R12, R3, 0x2000, R64 ;  /* 0x00002000030cb824 */ /* 0x000fe200078e0240 */
[----:B------:R-:W-:Y:S01]  /*3730*/  SHF.L.U32 R15, R89, 0x1f, RZ ;  /* 0x0000001f590f7819 */ /* 0x000fe200000006ff */
[----:B------:R-:W-:Y:S01]  /*3740*/  BSSY B1, `(.L_x_61) ;  /* 0x0000007000017945 */ /* 0x000fe20003800000 */
[----:B------:R-:W-:Y:S01]  /*3750*/  PLOP3.LUT P5, PT, PT, PT, PT, 0x8, 0x0 ;  /* 0x000000000000781c */ /* 0x000fe20003fae170 */
[----:B------:R-:W-:Y:S01]  /*3760*/  @!P3 VIADD R13, R12, 0x20 ;  /* 0x000000200c0db836 */ /* 0x000fe20000000000 */
[----:B------:R-:W2:Y:S01]  /*3770*/  SYNCS.PHASECHK.TRANS64.TRYWAIT P4, [R14+URZ+0x40], R15 ;  /* 0x0000400f0e0075a7 */ /* 0x000ea2000808017f */
[----:B------:R-:W-:-:S13]  /*3780*/  @!P3 PLOP3.LUT P5, PT, P2, PT, PT, 0x80, 0x0 ;  /* 0x000000000000b81c */ /* 0x000fda00017af070 */
[----:B------:R-:W-:Y:S01]  /*3790*/  @P5 VIADD R13, R12, 0xffffffe0 ;  /* 0xffffffe00c0d5836 */ /* 0x000fe20000000000 */
[----:B--2---:R-:W-:Y:S06]  /*37a0*/  @!P4 BRA `(.L_x_62) ;  /* 0x000000480000c947 */ /* 0x004fec0003800000 */
.L_x_166:
[----:B------:R-:W-:Y:S05]  /*37b0*/  BSYNC B1 ;  /* 0x0000000000017941 */ /* 0x000fea0003800000 */
.L_x_61:
[----:B------:R-:W-:Y:S05]  /*37c0*/  @!P3 WARPSYNC.ALL ;  /* 0x000000000000b948 */ /* 0x000fea0003800000 */
[----:B------:R3:W4:Y:S01]  /*37d0*/  @!P3 LDSM.16.M88.4 R4, [R12] ;  /* 0x000000000c04b83b */ /* 0x0007220000000200 */
[----:B------:R-:W-:-:S03]  /*37e0*/  IADD3 R3, R3, 0x1, RZ ;  /* 0x0000000103037810 */ /* 0x000fc60007ffe0ff */
[----:B------:R3:W1:Y:S04]  /*37f0*/  @!P3 LDSM.16.M88.4 R8, [R13] ;  /* 0x000000000d08b83b */ /* 0x0006680000000200 */
.L_x_59:
[----:B------:R-:W-:Y:S05]  /*3800*/  BSYNC B0 ;  /* 0x0000000000007941 */ /* 0x000fea0003800000 */
.L_x_58:
[C-C-:B--23--:R-:W-:Y:S01]  /*3810*/  FFMA R13, R91.reuse, R24, R20.reuse ;  /* 0x000000185b0d7223 */ /* 0x14cfe20000000014 */
[--C-:B----4-:R-:W-:Y:S02]  /*3820*/  HADD2.F32 R14, -RZ, R4.reuse.H1_H1 ;  /* 0x30000004ff0e7230 */ /* 0x110fe40000004100 */
[C---:B------:R-:W-:Y:S01]  /*3830*/  FFMA R25, R91.reuse, R25, R20 ;  /* 0x000000195b197223 */ /* 0x040fe20000000014 */
[C-C-:B------:R-:W-:Y:S01]  /*3840*/  FFMA R15, R91.reuse, R26, R100.reuse ;  /* 0x0000001a5b0f7223 */ /* 0x140fe20000000064 */
[--C-:B------:R-:W-:Y:S02]  /*3850*/  HADD2.F32 R24, -RZ, R5.reuse.H0_H0 ;  /* 0x20000005ff187230 */ /* 0x100fe40000004100 */
[----:B------:R-:W-:Y:S01]  /*3860*/  FFMA R27, R91, R27, R100 ;  /* 0x0000001b5b1b7223 */ /* 0x000fe20000000064 */
[----:B------:R-:W-:Y:S02]  /*3870*/  HADD2.F32 R12, -RZ, R4.H0_H0 ;  /* 0x20000004ff0c7230 */ /* 0x000fe40000004100 */
[----:B------:R-:W-:Y:S01]  /*3880*/  FFMA R25, R14, R96, R25 ;  /* 0x000000600e197223 */ /* 0x000fe20000000019 */
[----:B------:R-:W-:-:S02]  /*3890*/  HADD2.F32 R26, -RZ, R5.H1_H1 ;  /* 0x30000005ff1a7230 */ /* 0x000fc40000004100 */
[-C--:B------:R-:W-:Y:S01]  /*38a0*/  FFMA R14, R24, R96.reuse, R15 ;  /* 0x00000060180e7223 */ /* 0x080fe2000000000f */
[--C-:B------:R-:W-:Y:S02]  /*38b0*/  HADD2.F32 R24, -RZ, R6.reuse.H0_H0 ;  /* 0x20000006ff187230 */ /* 0x100fe40000004100 */
[----:B------:R-:W-:Y:S01]  /*38c0*/  FFMA R12, R12, R96, R13 ;  /* 0x000000600c0c7223 */ /* 0x000fe2000000000d */
[C---:B------:R-:W-:Y:S01]  /*38d0*/  FFMA R13, R91.reuse, R28, R20 ;  /* 0x0000001c5b0d7223 */ /* 0x040fe20000000014 */
[----:B------:R-:W-:Y:S01]  /*38e0*/  FFMA R27, R26, R96, R27 ;  /* 0x000000601a1b7223 */ /* 0x000fe2000000001b */
[C---:B------:R-:W-:Y:S01]  /*38f0*/  FFMA R15, R91.reuse, R30, R100 ;  /* 0x0000001e5b0f7223 */ /* 0x040fe20000000064 */
[----:B------:R-:W-:Y:S02]  /*3900*/  HADD2.F32 R26, -RZ, R6.H1_H1 ;  /* 0x30000006ff1a7230 */ /* 0x000fe40000004100 */
[----:B------:R-:W-:Y:S01]  /*3910*/  FFMA R29, R91, R29, R20 ;  /* 0x0000001d5b1d7223 */ /* 0x000fe20000000014 */
[----:B------:R-:W-:-:S02]  /*3920*/  HADD2.F32 R28, -RZ, R7.H0_H0 ;  /* 0x20000007ff1c7230 */ /* 0x000fc40000004100 */
[C---:B------:R-:W-:Y:S01]  /*3930*/  FFMA R31, R91.reuse, R31, R100 ;  /* 0x0000001f5b1f7223 */ /* 0x040fe20000000064 */
[----:B------:R-:W-:Y:S02]  /*3940*/  HADD2.F32 R30, -RZ, R7.H1_H1 ;  /* 0x30000007ff1e7230 */ /* 0x000fe40000004100 */
[-C--:B------:R-:W-:Y:S01]  /*3950*/  FFMA R23, R24, R96.reuse, R13 ;  /* 0x0000006018177223 */ /* 0x080fe2000000000d */
[-C--:B------:R-:W-:Y:S01]  /*3960*/  FFMA R24, R26, R96.reuse, R29 ;  /* 0x000000601a187223 */ /* 0x080fe2000000001d */
[----:B------:R-:W-:Y:S01]  /*3970*/  FFMA R26, R28, R96, R15 ;  /* 0x000000601c1a7223 */ /* 0x000fe2000000000f */
[C---:B------:R-:W-:Y:S01]  /*3980*/  FFMA R13, R91.reuse, R32, R20 ;  /* 0x000000205b0d7223 */ /* 0x040fe20000000014 */
[----:B------:R-:W-:Y:S01]  /*3990*/  FFMA R31, R30, R96, R31 ;  /* 0x000000601e1f7223 */ /* 0x000fe2000000001f */
[C---:B------:R-:W-:Y:S01]  /*39a0*/  FFMA R15, R91.reuse, R34, R100 ;  /* 0x000000225b0f7223 */ /* 0x040fe20000000064 */
[----:B-1----:R-:W-:Y:S02]  /*39b0*/  HADD2.F32 R30, -RZ, R8.H1_H1 ;  /* 0x30000008ff1e7230 */ /* 0x002fe40000004100 */
[----:B------:R-:W-:Y:S01]  /*39c0*/  FFMA R33, R91, R33, R20 ;  /* 0x000000215b217223 */ /* 0x000fe20000000014 */
[----:B------:R-:W-:-:S02]  /*39d0*/  HADD2.F32 R32, -RZ, R9.H0_H0 ;  /* 0x20000009ff207230 */ /* 0x000fc40000004100 */
[C---:B------:R-:W-:Y:S01]  /*39e0*/  FFMA R35, R91.reuse, R35, R100 ;  /* 0x000000235b237223 */ /* 0x040fe20000000064 */
[----:B------:R-:W-:Y:S02]  /*39f0*/  HADD2.F32 R28, -RZ, R8.H0_H0 ;  /* 0x20000008ff1c7230 */ /* 0x000fe40000004100 */
[-C--:B------:R-:W-:Y:S01]  /*3a00*/  FFMA R33, R30, R96.reuse, R33 ;  /* 0x000000601e217223 */ /* 0x080fe20000000021 */
[----:B------:R-:W-:Y:S02]  /*3a10*/  HADD2.F32 R34, -RZ, R9.H1_H1 ;  /* 0x30000009ff227230 */ /* 0x000fe40000004100 */
[-C--:B------:R-:W-:Y:S01]  /*3a20*/  FFMA R29, R32, R96.reuse, R15 ;  /* 0x00000060201d7223 */ /* 0x080fe2000000000f */
[--C-:B------:R-:W-:Y:S02]  /*3a30*/  HADD2.F32 R32, -RZ, R10.reuse.H0_H0 ;  /* 0x2000000aff207230 */ /* 0x100fe40000004100 */
[----:B------:R-:W-:Y:S01]  /*3a40*/  FFMA R28, R28, R96, R13 ;  /* 0x000000601c1c7223 */ /* 0x000fe2000000000d */
[C---:B------:R-:W-:Y:S01]  /*3a50*/  FFMA R13, R91.reuse, R36, R20 ;  /* 0x000000245b0d7223 */ /* 0x040fe20000000014 */
[----:B------:R-:W-:Y:S01]  /*3a60*/  FFMA R30, R34, R96, R35 ;  /* 0x00000060221e7223 */ /* 0x000fe20000000023 */
[----:B------:R-:W-:Y:S01]  /*3a70*/  FFMA R15, R91, R38, R100 ;  /* 0x000000265b0f7223 */ /* 0x000fe20000000064 */
[----:B------:R-:W-:-:S02]  /*3a80*/  HADD2.F32 R34, -RZ, R10.H1_H1 ;  /* 0x3000000aff227230 */ /* 0x000fc40000004100 */
[C---:B------:R-:W-:Y:S01]  /*3a90*/  FFMA R37, R91.reuse, R37, R20 ;  /* 0x000000255b257223 */ /* 0x040fe20000000014 */
[--C-:B------:R-:W-:Y:S02]  /*3aa0*/  HADD2.F32 R36, -RZ, R11.reuse.H0_H0 ;  /* 0x2000000bff247230 */ /* 0x100fe40000004100 */
[----:B------:R-:W-:Y:S01]  /*3ab0*/  FFMA R39, R91, R39, R100 ;  /* 0x000000275b277223 */ /* 0x000fe20000000064 */
[----:B------:R-:W-:Y:S02]  /*3ac0*/  HADD2.F32 R38, -RZ, R11.H1_H1 ;  /* 0x3000000bff267230 */ /* 0x000fe40000004100 */
[-C--:B------:R-:W-:Y:S01]  /*3ad0*/  FFMA R13, R32, R96.reuse, R13 ;  /* 0x00000060200d7223 */ /* 0x080fe2000000000d */
[-C--:B------:R-:W-:Y:S01]  /*3ae0*/  FFMA R32, R34, R96.reuse, R37 ;  /* 0x0000006022207223 */ /* 0x080fe20000000025 */
[----:B------:R-:W-:Y:S01]  /*3af0*/  FFMA R15, R36, R96, R15 ;  /* 0x00000060240f7223 */ /* 0x000fe2000000000f */
[----:B------:R-:W-:Y:S01]  /*3b00*/  F2FP.RELU.F16.F32.PACK_AB R36, R25, R12 ;  /* 0x0000000c1924723e */ /* 0x000fe200000008ff */
[----:B------:R-:W-:Y:S01]  /*3b10*/  FFMA R34, R38, R96, R39 ;  /* 0x0000006026227223 */ /* 0x000fe20000000027 */
[----:B------:R-:W-:Y:S01]  /*3b20*/  F2FP.RELU.F16.F32.PACK_AB R37, R27, R14 ;  /* 0x0000000e1b25723e */ /* 0x000fe200000008ff */
[----:B------:R-:W-:Y:S05]  /*3b30*/  WARPSYNC.ALL ;  /* 0x0000000000007948 */ /* 0x000fea0003800000 */
[----:B------:R-:W-:Y:S01]  /*3b40*/  F2FP.RELU.F16.F32.PACK_AB R38, R24, R23 ;  /* 0x000000171826723e */ /* 0x000fe200000008ff */
[----:B------:R-:W-:Y:S01]  /*3b50*/  BSSY B0, `(.L_x_63) ;  /* 0x000001a000007945 */ /* 0x000fe20003800000 */
[----:B------:R-:W-:-:S02]  /*3b60*/  F2FP.RELU.F16.F32.PACK_AB R39, R31, R26 ;  /* 0x0000001a1f27723e */ /* 0x000fc400000008ff */
[----:B------:R-:W-:Y:S02]  /*3b70*/  F2FP.RELU.F16.F32.PACK_AB R29, R30, R29 ;  /* 0x0000001d1e1d723e */ /* 0x000fe400000008ff */
[----:B------:R-:W-:Y:S01]  /*3b80*/  F2FP.RELU.F16.F32.PACK_AB R28, R33, R28 ;  /* 0x0000001c211c723e */ /* 0x000fe200000008ff */
[----:B------:R1:W-:Y:S01]  /*3b90*/  STSM.16.M88.4 [R21+0x2200], R36 ;  /* 0x0022002415007844 */ /* 0x0003e20000000200 */
[----:B------:R-:W-:Y:S02]  /*3ba0*/  F2FP.RELU.F16.F32.PACK_AB R30, R32, R13 ;  /* 0x0000000d201e723e */ /* 0x000fe400000008ff */
[----:B------:R-:W-:Y:S02]  /*3bb0*/  F2FP.RELU.F16.F32.PACK_AB R31, R34, R15 ;  /* 0x0000000f221f723e */ /* 0x000fe400000008ff */
[----:B------:R-:W-:-:S05]  /*3bc0*/  IADD3 R12, R56, 0x2200, R21 ;  /* 0x00002200380c7810 */ /* 0x000fca0007ffe015 */
[----:B------:R1:W-:Y:S01]  /*3bd0*/  STSM.16.M88.4 [R12], R28 ;  /* 0x0000001c0c007844 */ /* 0x0003e20000000200 */
[----:B------:R-:W-:Y:S01]  /*3be0*/  @!PT LDS RZ, [RZ] ;  /* 0x00000000fffff984 */ /* 0x000fe20000000800 */
[----:B------:R-:W-:Y:S01]  /*3bf0*/  @!PT LDS RZ, [RZ] ;  /* 0x00000000fffff984 */ /* 0x000fe20000000800 */
[----:B------:R-:W-:Y:S01]  /*3c00*/  @!PT LDS RZ, [RZ] ;  /* 0x00000000fffff984 */ /* 0x000fe20000000800 */
[----:B------:R-:W-:Y:S01]  /*3c10*/  @!PT LDS RZ, [RZ] ;  /* 0x00000000fffff984 */ /* 0x000fe20000000800 */
[----:B------:R2:W-:Y:S06]  /*3c20*/  MEMBAR.ALL.CTA ;  /* 0x0000000000007992 */ /* 0x0005ec0000008000 */
[----:B--2---:R-:W2:Y:S02]  /*3c30*/  FENCE.VIEW.ASYNC.S ;  /* 0x00000000000073c6 */ /* 0x004ea40000000000 */
[----:B--2---:R-:W-:Y:S06]  /*3c40*/  BAR.SYNC.DEFER_BLOCKING 0x1, 0x100 ;  /* 0x0044000000007b1d */ /* 0x004fec0000010000 */
[----:B------:R-:W-:Y:S05]  /*3c50*/  @P1 BRA `(.L_x_64) ;  /* 0x0000000000241947 */ /* 0x000fea0003800000 */
[----:B------:R-:W-:Y:S02]  /*3c60*/  UIADD3 UR8, UP0, UR54, 0x4f0, URZ ;  /* 0x000004f036087890 */ /* 0x000fe4000ff1e03f */
[----:B------:R-:W-:Y:S02]  /*3c70*/  UIADD3 UR6, UR46, 0x80, URZ ;  /* 0x000000802e067890 */ /* 0x000fe4000fffe03f */
[----:B------:R-:W-:Y:S02]  /*3c80*/  UIADD3 UR4, UR52, 0x2200, URZ ;  /* 0x0000220034047890 */ /* 0x000fe4000fffe03f */
[----:B------:R-:W-:Y:S01]  /*3c90*/  UIADD3.X UR9, URZ, UR55, URZ, UP0, !UPT ;  /* 0x000000373f097290 */ /* 0x000fe200087fe43f */
[----:B------:R-:W-:Y:S01]  /*3ca0*/  UMOV UR5, UR45 ;  /* 0x0000002d00057c82 */ /* 0x000fe20008000000 */
[----:B------:R-:W-:-:S07]  /*3cb0*/  UMOV UR7, UR47 ;  /* 0x0000002f00077c82 */ /* 0x000fce0008000000 */
[----:B------:R2:W-:Y:S01]  /*3cc0*/  UTMASTG.3D [UR4], [UR8] ;  /* 0x00000004080073b5 */ /* 0x0005e20008010000 */
[----:B------:R0:W-:Y:S01]  /*3cd0*/  UTMACMDFLUSH ;  /* 0x00000000000079b7 */ /* 0x0001e20000000000 */
[----:B--2---:R-:W-:-:S04]  /*3ce0*/  DEPBAR.LE SB0, 0x1 ;  /* 0x000080400000791a */ /* 0x004fc80000000000 */
.L_x_64:
[----:B------:R-:W-:Y:S05]  /*3cf0*/  BSYNC B0 ;  /* 0x0000000000007941 */ /* 0x000fea0003800000 */
.L_x_63:
[----:B------:R-:W-:Y:S06]  /*3d00*/  BAR.SYNC.DEFER_BLOCKING 0x1, 0x100 ;  /* 0x0044000000007b1d */ /* 0x000fec0000010000 */
[----:B------:R-:W-:Y:S04]  /*3d10*/  BSSY B0, `(.L_x_65) ;  /* 0x0000009000007945 */ /* 0x000fe80003800000 */
[----:B------:R-:W-:Y:S05]  /*3d20*/  @P0 BRA `(.L_x_66) ;  /* 0x00000000001c0947 */ /* 0x000fea0003800000 */
[----:B------:R-:W-:-:S13]  /*3d30*/  ISETP.NE.AND P4, PT, R101, 0x3, PT ;  /* 0x000000036500780c */ /* 0x000fda0003f85270 */
[----:B------:R-:W-:Y:S05]  /*3d40*/  @!P4 BRA `(.L_x_67) ;  /* 0x000000000004c947 */ /* 0x000fea0003800000 */
[----:B------:R-:W-:Y:S01]  /*3d50*/  BPT.TRAP 0x1 ;  /* 0x000000040000795c */ /* 0x000fe20000300000 */
.L_x_67:
[----:B------:R-:W-:-:S04]  /*3d60*/  ULEA UR4, UR42, UR52, 0x3 ;  /* 0x000000342a047291 */ /* 0x000fc8000f8e183f */
[----:B------:R-:W-:-:S04]  /*3d70*/  UIADD3 UR4, UR4, 0x60, URZ ;  /* 0x0000006004047890 */ /* 0x000fc8000fffe03f */
[----:B------:R-:W-:-:S09]  /*3d80*/  UPRMT UR4, UR51, 0x654, UR4 ;  /* 0x0000065433047896 */ /* 0x000fd20008000004 */
[----:B------:R-:W-:Y:S03]  /*3d90*/  SYNCS.ARRIVE.TRANS64.RED.A1T0 RZ, [UR4], RZ ;  /* 0x000000ffffff79a7 */ /* 0x000fe60008100404 */
.L_x_66:
[----:B------:R-:W-:Y:S05]  /*3da0*/  BSYNC B0 ;  /* 0x0000000000007941 */ /* 0x000fea0003800000 */
.L_x_65:
[----:B------:R-:W-:Y:S01]  /*3db0*/  UIADD3 UR42, UR42, 0x1, URZ ;  /* 0x000000012a2a7890 */ /* 0x000fe2000fffe03f */
[----:B------:R-:W-:Y:S01]  /*3dc0*/  BSSY B0, `(.L_x_68) ;  /* 0x000001c000007945 */ /* 0x000fe20003800000 */
[----:B-1----:R-:W-:Y:S02]  /*3dd0*/  IMAD.MOV.U32 R12, RZ, RZ, R89 ;  /* 0x000000ffff0c7224 */ /* 0x002fe400078e0059 */
[----:B------:R-:W-:-:S04]  /*3de0*/  UISETP.NE.AND UP0, UPT, UR42, 0x4, UPT ;  /* 0x000000042a00788c */ /* 0x000fc8000bf05270 */
[----:B------:R-:W-:Y:S01]  /*3df0*/  USEL UR42, UR42, URZ, UP0 ;  /* 0x0000003f2a2a7287 */ /* 0x000fe20008000000 */
[----:B------:R-:W-:Y:S11]  /*3e00*/  @P0 BRA `(.L_x_69) ;  /* 0x00000000005c0947 */ /* 0x000ff60003800000 */
[----:B------:R-:W-:-:S13]  /*3e10*/  ISETP.NE.AND P4, PT, R101, 0x3, PT ;  /* 0x000000036500780c */ /* 0x000fda0003f85270 */
[----:B------:R-:W-:Y:S05]  /*3e20*/  @!P4 BRA `(.L_x_70) ;  /* 0x000000000004c947 */ /* 0x000fea0003800000 */
[----:B------:R-:W-:Y:S01]  /*3e30*/  BPT.TRAP 0x1 ;  /* 0x000000040000795c */ /* 0x000fe20000300000 */
.L_x_70:
[C---:B------:R-:W-:Y:S01]  /*3e40*/  LEA R14, R3.reuse, UR52, 0x3 ;  /* 0x00000034030e7c11 */ /* 0x040fe2000f8e18ff */
[----:B------:R-:W-:Y:S01]  /*3e50*/  @!P3 IMAD R23, R3, 0x2000, R64 ;  /* 0x000020000317b824 */ /* 0x000fe200078e0240 */
[----:B------:R-:W-:Y:S01]  /*3e60*/  SHF.L.U32 R15, R89, 0x1f, RZ ;  /* 0x0000001f590f7819 */ /* 0x000fe200000006ff */
[----:B------:R-:W-:Y:S01]  /*3e70*/  BSSY B1, `(.L_x_71) ;  /* 0x0000008000017945 */ /* 0x000fe20003800000 */
[----:B------:R-:W-:Y:S01]  /*3e80*/  PLOP3.LUT P5, PT, PT, PT, PT, 0x8, 0x0 ;  /* 0x000000000000781c */ /* 0x000fe20003fae170 */
[----:B------:R-:W-:Y:S01]  /*3e90*/  @!P3 VIADD R12, R23, 0x20 ;  /* 0x00000020170cb836 */ /* 0x000fe20000000000 */
[----:B------:R-:W1:Y:S01]  /*3ea0*/  SYNCS.PHASECHK.TRANS64.TRYWAIT P4, [R14+URZ+0x40], R15 ;  /* 0x0000400f0e0075a7 */ /* 0x000e62000808017f */
[----:B------:R-:W-:-:S13]  /*3eb0*/  @!P3 PLOP3.LUT P5, PT, P2, PT, PT, 0x80, 0x0 ;  /* 0x000000000000b81c */ /* 0x000fda00017af070 */
[----:B------:R-:W-:-:S04]  /*3ec0*/  @P5 VIADD R12, R23, 0xffffffe0 ;  /* 0xffffffe0170c5836 */ /* 0x000fc80000000000 */
[----:B------:R-:W-:Y:S01]  /*3ed0*/  @!P3 IMAD.MOV.U32 R13, RZ, RZ, R12 ;  /* 0x000000ffff0db224 */ /* 0x000fe200078e000c */
[----:B-1----:R-:W-:Y:S06]  /*3ee0*/  @!P4 BRA `(.L_x_72) ;  /* 0x000000400044c947 */ /* 0x002fec0003800000 */
.L_x_167:
[----:B------:R-:W-:Y:S05]  /*3ef0*/  BSYNC B1 ;  /* 0x0000000000017941 */ /* 0x000fea0003800000 */
.L_x_71:
[----:B------:R-:W-:Y:S05]  /*3f00*/  @!P3 WARPSYNC.ALL ;  /* 0x000000000000b948 */ /* 0x000fea0003800000 */
[----:B------:R2:W3:Y:S01]  /*3f10*/  @!P3 LDSM.16.M88.4 R4, [R23] ;  /* 0x000000001704b83b */ /* 0x0004e20000000200 */
[----:B------:R-:W-:-:S03]  /*3f20*/  VIADD R3, R3, 0x1 ;  /* 0x0000000103037836 */ /* 0x000fc60000000000 */
[----:B------:R2:W4:Y:S02]  /*3f30*/  @!P3 LDSM.16.M88.4 R8, [R13] ;  /* 0x000000000d08b83b */ /* 0x0005240000000200 */
[----:B------:R-:W-:-:S04]  /*3f40*/  ISETP.NE.AND P4, PT, R3, 0x4, PT ;  /* 0x000000040300780c */ /* 0x000fc80003f85270 */
[----:B------:R-:W-:Y:S02]  /*3f50*/  SEL R12, RZ, 0x1, P4 ;  /* 0x00000001ff0c7807 */ /* 0x000fe40002000000 */
[----:B------:R-:W-:Y:S02]  /*3f60*/  SEL R3, R3, RZ, P4 ;  /* 0x000000ff03037207 */ /* 0x000fe40002000000 */
[----:B--2---:R-:W-:-:S07]  /*3f70*/  LOP3.LUT R12, R89, R12, RZ, 0x3c, !PT ;  /* 0x0000000c590c7212 */ /* 0x004fce00078e3cff */
.L_x_69:
[----:B------:R-:W-:Y:S05]  /*3f80*/  BSYNC B0 ;  /* 0x0000000000007941 */ /* 0x000fea0003800000 */
.L_x_68:
[--C-:B---3--:R-:W-:Y:S02]  /*3f90*/  HADD2.F32 R24, -RZ, R5.reuse.H0_H0 ;  /* 0x20000005ff187230 */ /* 0x108fe40000004100 */
[C---:B-1----:R-:W-:Y:S01]  /*3fa0*/  FFMA R15, R91.reuse, R74, R98 ;  /* 0x0000004a5b0f7223 */ /* 0x042fe20000000062 */
[----:B------:R-:W-:Y:S02]  /*3fb0*/  HADD2.F32 R26, -RZ, R5.H1_H1 ;  /* 0x30000005ff1a7230 */ /* 0x000fe40000004100 */
[C---:B------:R-:W-:Y:S01]  /*3fc0*/  FFMA R23, R91.reuse, R76, R102 ;  /* 0x0000004c5b177223 */ /* 0x040fe20000000066 */
[--C-:B------:R-:W-:Y:S02]  /*3fd0*/  HADD2.F32 R28, -RZ, R6.reuse.H0_H0 ;  /* 0x20000006ff1c7230 */ /* 0x100fe40000004100 */
[C---:B------:R-:W-:Y:S01]  /*3fe0*/  FFMA R75, R91.reuse, R75, R98 ;  /* 0x0000004b5b4b7223 */ /* 0x040fe20000000062 */
[----:B------:R-:W-:Y:S02]  /*3ff0*/  HADD2.F32 R30, -RZ, R6.H1_H1 ;  /* 0x30000006ff1e7230 */ /* 0x000fe40000004100 */
[----:B------:R-:W-:Y:S01]  /*4000*/  FFMA R77, R91, R77, R102 ;  /* 0x0000004d5b4d7223 */ /* 0x000fe20000000066 */
[-C--:B------:R-:W-:Y:S01]  /*4010*/  FFMA R15, R24, R96.reuse, R15 ;  /* 0x00000060180f7223 */ /* 0x080fe2000000000f */
[-C--:B------:R-:W-:Y:S01]  /*4020*/  FFMA R24, R26, R96.reuse, R75 ;  /* 0x000000601a187223 */ /* 0x080fe2000000004b */
[-C--:B------:R-:W-:Y:S01]  /*4030*/  FFMA R23, R28, R96.reuse, R23 ;  /* 0x000000601c177223 */ /* 0x080fe20000000017 */
[----:B------:R-:W-:Y:S01]  /*4040*/  FFMA R26, R30, R96, R77 ;  /* 0x000000601e1a7223 */ /* 0x000fe2000000004d */
[----:B------:R-:W-:-:S02]  /*4050*/  HADD2.F32 R28, -RZ, R7.H0_H0 ;  /* 0x20000007ff1c7230 */ /* 0x000fc40000004100 */
[C-C-:B------:R-:W-:Y:S01]  /*4060*/  FFMA R25, R91.reuse, R78, R98.reuse ;  /* 0x0000004e5b197223 */ /* 0x140fe20000000062 */
[----:B------:R-:W-:Y:S02]  /*4070*/  HADD2.F32 R30, -RZ, R7.H1_H1 ;  /* 0x30000007ff1e7230 */ /* 0x000fe40000004100 */
[C---:B------:R-:W-:Y:S01]  /*4080*/  FFMA R79, R91.reuse, R79, R98 ;  /* 0x0000004f5b4f7223 */ /* 0x040fe20000000062 */
[----:B----4-:R-:W-:Y:S02]  /*4090*/  HADD2.F32 R34, -RZ, R8.H1_H1 ;  /* 0x30000008ff227230 */ /* 0x010fe40000004100 */
[C-C-:B------:R-:W-:Y:S01]  /*40a0*/  FFMA R81, R91.reuse, R81, R102.reuse ;  /* 0x000000515b517223 */ /* 0x140fe20000000066 */
[----:B------:R-:W-:Y:S02]  /*40b0*/  HADD2.F32 R14, -RZ, R4.H0_H0 ;  /* 0x20000004ff0e7230 */ /* 0x000fe40000004100 */
[----:B------:R-:W-:Y:S01]  /*40c0*/  FFMA R13, R91, R72, R102 ;  /* 0x000000485b0d7223 */ /* 0x000fe20000000066 */
[----:B------:R-:W-:-:S02]  /*40d0*/  HADD2.F32 R36, -RZ, R9.H0_H0 ;  /* 0x20000009ff247230 */ /* 0x000fc40000004100 */
[C---:B------:R-:W-:Y:S01]  /*40e0*/  FFMA R29, R91.reuse, R82, R98 ;  /* 0x000000525b1d7223 */ /* 0x040fe20000000062 */
[----:B------:R-:W-:Y:S02]  /*40f0*/  HADD2.F32 R32, -RZ, R8.H0_H0 ;  /* 0x20000008ff207230 */ /* 0x000fe40000004100 */
[C-C-:B------:R-:W-:Y:S01]  /*4100*/  FFMA R27, R91.reuse, R80, R102.reuse ;  /* 0x000000505b1b7223 */ /* 0x140fe20000000066 */
[-C--:B------:R-:W-:Y:S01]  /*4110*/  FFMA R25, R28, R96.reuse, R25 ;  /* 0x000000601c197223 */ /* 0x080fe20000000019 */
[-C--:B------:R-:W-:Y:S01]  /*4120*/  FFMA R28, R30, R96.reuse, R79 ;  /* 0x000000601e1c7223 */ /* 0x080fe2000000004f */
[-C--:B------:R-:W-:Y:S01]  /*4130*/  FFMA R30, R34, R96.reuse, R81 ;  /* 0x00000060221e7223 */ /* 0x080fe20000000051 */
[-C--:B------:R-:W-:Y:S01]  /*4140*/  FFMA R13, R14, R96.reuse, R13 ;  /* 0x000000600e0d7223 */ /* 0x080fe2000000000d */
[----:B------:R-:W-:Y:S01]  /*4150*/  FFMA R29, R36, R96, R29 ;  /* 0x00000060241d7223 */ /* 0x000fe2000000001d */
[----:B------:R-:W-:Y:S02]  /*4160*/  HADD2.F32 R34, -RZ, R10.H0_H0 ;  /* 0x2000000aff227230 */ /* 0x000fe40000004100 */
[----:B------:R-:W-:Y:S01]  /*4170*/  FFMA R31, R91, R84, R102 ;  /* 0x000000545b1f7223 */ /* 0x000fe20000000066 */
[----:B------:R-:W-:-:S02]  /*4180*/  HADD2.F32 R14, -RZ, R4.H1_H1 ;  /* 0x30000004ff0e7230 */ /* 0x000fc40000004100 */
[----:B------:R-:W-:Y:S01]  /*4190*/  FFMA R27, R32, R96, R27 ;  /* 0x00000060201b7223 */ /* 0x000fe2000000001b */
[----:B------:R-:W-:Y:S02]  /*41a0*/  HADD2.F32 R36, -RZ, R10.H1_H1 ;  /* 0x3000000aff247230 */ /* 0x000fe40000004100 */
[C-C-:B------:R-:W-:Y:S01]  /*41b0*/  FFMA R73, R91.reuse, R73, R102.reuse ;  /* 0x000000495b497223 */ /* 0x140fe20000000066 */
[C---:B------:R-:W-:Y:S01]  /*41c0*/  FFMA R85, R91.reuse, R85, R102 ;  /* 0x000000555b557223 */ /* 0x040fe20000000066 */
[----:B------:R-:W-:Y:S02]  /*41d0*/  HADD2.F32 R32, -RZ, R9.H1_H1 ;  /* 0x30000009ff207230 */ /* 0x000fe40000004100 */
[C-C-:B------:R-:W-:Y:S01]  /*41e0*/  FFMA R83, R91.reuse, R83, R98.reuse ;  /* 0x000000535b537223 */ /* 0x140fe20000000062 */
[--C-:B------:R-:W-:Y:S02]  /*41f0*/  HADD2.F32 R38, -RZ, R11.reuse.H0_H0 ;  /* 0x2000000bff267230 */ /* 0x100fe40000004100 */
[----:B------:R-:W-:Y:S01]  /*4200*/  FFMA R33, R91, R86, R98 ;  /* 0x000000565b217223 */ /* 0x000fe20000000062 */
[----:B------:R-:W-:-:S02]  /*4210*/  HADD2.F32 R58, -RZ, R11.H1_H1 ;  /* 0x3000000bff3a7230 */ /* 0x000fc40000004100 */
[----:B------:R-:W-:Y:S01]  /*4220*/  FFMA R87, R91, R87, R98 ;  /* 0x000000575b577223 */ /* 0x000fe20000000062 */
[-C--:B------:R-:W-:Y:S01]  /*4230*/  FFMA R31, R34, R96.reuse, R31 ;  /* 0x00000060221f7223 */ /* 0x080fe2000000001f */
[-C--:B------:R-:W-:Y:S01]  /*4240*/  FFMA R14, R14, R96.reuse, R73 ;  /* 0x000000600e0e7223 */ /* 0x080fe20000000049 */
[-C--:B------:R-:W-:Y:S01]  /*4250*/  FFMA R34, R36, R96.reuse, R85 ;  /* 0x0000006024227223 */ /* 0x080fe20000000055 */
[-C--:B------:R-:W-:Y:S01]  /*4260*/  FFMA R32, R32, R96.reuse, R83 ;  /* 0x0000006020207223 */ /* 0x080fe20000000053 */
[-C--:B------:R-:W-:Y:S01]  /*4270*/  FFMA R33, R38, R96.reuse, R33 ;  /* 0x0000006026217223 */ /* 0x080fe20000000021 */
[----:B------:R-:W-:Y:S01]  /*4280*/  FFMA R36, R58, R96, R87 ;  /* 0x000000603a247223 */ /* 0x000fe20000000057 */
[----:B------:R-:W-:Y:S01]  /*4290*/  F2FP.RELU.F16.F32.PACK_AB R63, R28, R25 ;  /* 0x000000191c3f723e */ /* 0x000fe200000008ff */
[----:B------:R-:W-:Y:S05]  /*42a0*/  WARPSYNC.ALL ;  /* 0x0000000000007948 */ /* 0x000fea0003800000 */
[----:B------:R-:W-:Y:S01]  /*42b0*/  F2FP.RELU.F16.F32.PACK_AB R28, R30, R27 ;  /* 0x0000001b1e1c723e */ /* 0x000fe200000008ff */
[----:B------:R-:W-:Y:S01]  /*42c0*/  BSSY B0, `(.L_x_73) ;  /* 0x000001b000007945 */ /* 0x000fe20003800000 */
[----:B------:R-:W-:-:S02]  /*42d0*/  F2FP.RELU.F16.F32.PACK_AB R60, R14, R13 ;  /* 0x0000000d0e3c723e */ /* 0x000fc400000008ff */
[----:B------:R-:W-:Y:S02]  /*42e0*/  F2FP.RELU.F16.F32.PACK_AB R61, R24, R15 ;  /* 0x0000000f183d723e */ /* 0x000fe400000008ff */
[----:B------:R-:W-:Y:S02]  /*42f0*/  F2FP.RELU.F16.F32.PACK_AB R62, R26, R23 ;  /* 0x000000171a3e723e */ /* 0x000fe400000008ff */
[----:B------:R-:W-:Y:S02]  /*4300*/  F2FP.RELU.F16.F32.PACK_AB R30, R34, R31 ;  /* 0x0000001f221e723e */ /* 0x000fe400000008ff */
[----:B------:R-:W-:Y:S01]  /*4310*/  F2FP.RELU.F16.F32.PACK_AB R29, R32, R29 ;  /* 0x0000001d201d723e */ /* 0x000fe200000008ff */
[----:B------:R1:W-:Y:S01]  /*4320*/  STSM.16.M88.4 [R21+0x4200], R60 ;  /* 0x0042003c15007844 */ /* 0x0003e20000000200 */
        /* <DEDUP_REMOVED lines=20> */
.L_x_74:
[----:B------:R-:W-:Y:S05]  /*4470*/  BSYNC B0 ;  /* 0x0000000000007941 */ /* 0x000fea0003800000 */
.L_x_73:
[----:B------:R-:W-:Y:S06]  /*4480*/  BAR.SYNC.DEFER_BLOCKING 0x1, 0x100 ;  /* 0x0044000000007b1d */ /* 0x000fec0000010000 */
[----:B------:R-:W-:Y:S04]  /*4490*/  BSSY B0, `(.L_x_75) ;  /* 0x0000009000007945 */ /* 0x000fe80003800000 */
[----:B------:R-:W-:Y:S05]  /*44a0*/  @P0 BRA `(.L_x_76) ;  /* 0x00000000001c0947 */ /* 0x000fea0003800000 */
[----:B------:R-:W-:-:S13]  /*44b0*/  ISETP.NE.AND P4, PT, R101, 0x3, PT ;  /* 0x000000036500780c */ /* 0x000fda0003f85270 */
[----:B------:R-:W-:Y:S05]  /*44c0*/  @!P4 BRA `(.L_x_77) ;  /* 0x000000000004c947 */ /* 0x000fea0003800000 */
[----:B------:R-:W-:Y:S01]  /*44d0*/  BPT.TRAP 0x1 ;  /* 0x000000040000795c */ /* 0x000fe20000300000 */
.L_x_77:
[----:B------:R-:W-:-:S04]  /*44e0*/  ULEA UR4, UR42, UR52, 0x3 ;  /* 0x000000342a047291 */ /* 0x000fc8000f8e183f */
[----:B------:R-:W-:-:S04]  /*44f0*/  UIADD3 UR4, UR4, 0x60, URZ ;  /* 0x0000006004047890 */ /* 0x000fc8000fffe03f */
[----:B------:R-:W-:-:S09]  /*4500*/  UPRMT UR4, UR51, 0x654, UR4 ;  /* 0x0000065433047896 */ /* 0x000fd20008000004 */
[----:B------:R-:W-:Y:S03]  /*4510*/  SYNCS.ARRIVE.TRANS64.RED.A1T0 RZ, [UR4], RZ ;  /* 0x000000ffffff79a7 */ /* 0x000fe60008100404 */
.L_x_76:
[----:B------:R-:W-:Y:S05]  /*4520*/  BSYNC B0 ;  /* 0x0000000000007941 */ /* 0x000fea0003800000 */
.L_x_75:
[----:B------:R-:W-:Y:S01]  /*4530*/  UIADD3 UR4, UR42, 0x1, URZ ;  /* 0x000000012a047890 */ /* 0x000fe2000fffe03f */
[----:B------:R-:W-:Y:S03]  /*4540*/  BSSY B0, `(.L_x_78) ;  /* 0x0000015000007945 */ /* 0x000fe60003800000 */
[----:B------:R-:W-:-:S04]  /*4550*/  UISETP.NE.AND UP0, UPT, UR4, 0x4, UPT ;  /* 0x000000040400788c */ /* 0x000fc8000bf05270 */
[----:B------:R-:W-:Y:S01]  /*4560*/  USEL UR42, UR4, URZ, UP0 ;  /* 0x0000003f042a7287 */ /* 0x000fe20008000000 */
[----:B------:R-:W-:Y:S11]  /*4570*/  @P0 BRA `(.L_x_79) ;  /* 0x0000000000440947 */ /* 0x000ff60003800000 */
[----:B------:R-:W-:-:S13]  /*4580*/  ISETP.NE.AND P4, PT, R101, 0x3, PT ;  /* 0x000000036500780c */ /* 0x000fda0003f85270 */
[----:B------:R-:W-:Y:S05]  /*4590*/  @!P4 BRA `(.L_x_80) ;  /* 0x000000000004c947 */ /* 0x000fea0003800000 */
[----:B------:R-:W-:Y:S01]  /*45a0*/  BPT.TRAP 0x1 ;  /* 0x000000040000795c */ /* 0x000fe20000300000 */
.L_x_80:
[----:B-1----:R-:W-:Y:S01]  /*45b0*/  SHF.L.U32 R13, R12, 0x1f, RZ ;  /* 0x0000001f0c0d7819 */ /* 0x002fe200000006ff */
[----:B------:R-:W-:Y:S01]  /*45c0*/  BSSY B1, `(.L_x_81) ;  /* 0x0000009000017945 */ /* 0x000fe20003800000 */
[C---:B------:R-:W-:Y:S01]  /*45d0*/  LEA R14, R3.reuse, UR52, 0x3 ;  /* 0x00000034030e7c11 */ /* 0x040fe2000f8e18ff */
[----:B------:R-:W-:Y:S01]  /*45e0*/  @!P3 IMAD R3, R3, 0x2000, R64 ;  /* 0x000020000303b824 */ /* 0x000fe200078e0240 */
[----:B------:R-:W-:Y:S02]  /*45f0*/  PLOP3.LUT P5, PT, PT, PT, PT, 0x8, 0x0 ;  /* 0x000000000000781c */ /* 0x000fe40003fae170 */
[----:B------:R-:W1:Y:S01]  /*4600*/  SYNCS.PHASECHK.TRANS64.TRYWAIT P4, [R14+URZ+0x40], R13 ;  /* 0x0000400d0e0075a7 */ /* 0x000e62000808017f */
[----:B------:R-:W-:Y:S02]  /*4610*/  @!P3 PLOP3.LUT P5, PT, P2, PT, PT, 0x80, 0x0 ;  /* 0x000000000000b81c */ /* 0x000fe400017af070 */
[----:B------:R-:W-:-:S11]  /*4620*/  @!P3 IADD3 R12, R3, 0x20, RZ ;  /* 0x00000020030cb810 */ /* 0x000fd60007ffe0ff */
[----:B------:R-:W-:Y:S01]  /*4630*/  @P5 VIADD R12, R3, 0xffffffe0 ;  /* 0xffffffe0030c5836 */ /* 0x000fe20000000000 */
[----:B-1----:R-:W-:Y:S06]  /*4640*/  @!P4 BRA `(.L_x_82) ;  /* 0x000000380080c947 */ /* 0x002fec0003800000 */
.L_x_168:
[----:B------:R-:W-:Y:S05]  /*4650*/  BSYNC B1 ;  /* 0x0000000000017941 */ /* 0x000fea0003800000 */
.L_x_81:
[----:B------:R-:W-:Y:S05]  /*4660*/  @!P3 WARPSYNC.ALL ;  /* 0x000000000000b948 */ /* 0x000fea0003800000 */
[----:B------:R2:W3:Y:S04]  /*4670*/  @!P3 LDSM.16.M88.4 R4, [R3] ;  /* 0x000000000304b83b */ /* 0x0004e80000000200 */
[----:B------:R2:W4:Y:S02]  /*4680*/  @!P3 LDSM.16.M88.4 R8, [R12] ;  /* 0x000000000c08b83b */ /* 0x0005240000000200 */
.L_x_79:
[----:B------:R-:W-:Y:S05]  /*4690*/  BSYNC B0 ;  /* 0x0000000000007941 */ /* 0x000fea0003800000 */
.L_x_78:
[C-C-:B--2---:R-:W-:Y:S01]  /*46a0*/  FFMA R3, R91.reuse, R40, R20.reuse ;  /* 0x000000285b037223 */ /* 0x144fe20000000014 */
[C-C-:B------:R-:W-:Y:S01]  /*46b0*/  FFMA R41, R91.reuse, R41, R20.reuse ;  /* 0x000000295b297223 */ /* 0x140fe20000000014 */
[C-C-:B------:R-:W-:Y:S01]  /*46c0*/  FFMA R15, R91.reuse, R44, R20.reuse ;  /* 0x0000002c5b0f7223 */ /* 0x140fe20000000014 */
[C-C-:B------:R-:W-:Y:S01]  /*46d0*/  FFMA R45, R91.reuse, R45, R20.reuse ;  /* 0x0000002d5b2d7223 */ /* 0x140fe20000000014 */
[C-C-:B------:R-:W-:Y:S01]  /*46e0*/  FFMA R25, R91.reuse, R48, R20.reuse ;  /* 0x000000305b197223 */ /* 0x140fe20000000014 */
[C-C-:B------:R-:W-:Y:S01]  /*46f0*/  FFMA R49, R91.reuse, R49, R20.reuse ;  /* 0x000000315b317223 */ /* 0x140fe20000000014 */
[C-C-:B-1----:R-:W-:Y:S01]  /*4700*/  FFMA R29, R91.reuse, R52, R20.reuse ;  /* 0x000000345b1d7223 */ /* 0x142fe20000000014 */
[C---:B------:R-:W-:Y:S01]  /*4710*/  FFMA R53, R91.reuse, R53, R20 ;  /* 0x000000355b357223 */ /* 0x040fe20000000014 */
[----:B---3--:R-:W-:Y:S02]  /*4720*/  HADD2.F32 R12, -RZ, R4.H0_H0 ;  /* 0x20000004ff0c7230 */ /* 0x008fe40000004100 */
[----:B------:R-:W-:Y:S01]  /*4730*/  FFMA R13, R91, R42, R100 ;  /* 0x0000002a5b0d7223 */ /* 0x000fe20000000064 */
[----:B------:R-:W-:-:S02]  /*4740*/  HADD2.F32 R24, -RZ, R6.H0_H0 ;  /* 0x20000006ff187230 */ /* 0x000fc40000004100 */
[C-C-:B------:R-:W-:Y:S01]  /*4750*/  FFMA R43, R91.reuse, R43, R100.reuse ;  /* 0x0000002b5b2b7223 */ /* 0x140fe20000000064 */
[----:B------:R-:W-:Y:S02]  /*4760*/  HADD2.F32 R4, -RZ, R4.H1_H1 ;  /* 0x30000004ff047230 */ /* 0x000fe40000004100 */
[C-C-:B------:R-:W-:Y:S01]  /*4770*/  FFMA R23, R91.reuse, R46, R100.reuse ;  /* 0x0000002e5b177223 */ /* 0x140fe20000000064 */
[--C-:B------:R-:W-:Y:S02]  /*4780*/  HADD2.F32 R14, -RZ, R5.reuse.H0_H0 ;  /* 0x20000005ff0e7230 */ /* 0x100fe40000004100 */
[C-C-:B------:R-:W-:Y:S01]  /*4790*/  FFMA R47, R91.reuse, R47, R100.reuse ;  /* 0x0000002f5b2f7223 */ /* 0x140fe20000000064 */
[----:B------:R-:W-:Y:S02]  /*47a0*/  HADD2.F32 R20, -RZ, R5.H1_H1 ;  /* 0x30000005ff147230 */ /* 0x000fe40000004100 */
[----:B------:R-:W-:Y:S01]  /*47b0*/  FFMA R27, R91, R50, R100 ;  /* 0x000000325b1b7223 */ /* 0x000fe20000000064 */
[----:B------:R-:W-:-:S02]  /*47c0*/  HADD2.F32 R6, -RZ, R6.H1_H1 ;  /* 0x30000006ff067230 */ /* 0x000fc40000004100 */
[C-C-:B------:R-:W-:Y:S01]  /*47d0*/  FFMA R51, R91.reuse, R51, R100.reuse ;  /* 0x000000335b337223 */ /* 0x140fe20000000064 */
[--C-:B------:R-:W-:Y:S02]  /*47e0*/  HADD2.F32 R26, -RZ, R7.reuse.H0_H0 ;  /* 0x20000007ff1a7230 */ /* 0x100fe40000004100 */
[C-C-:B------:R-:W-:Y:S01]  /*47f0*/  FFMA R31, R91.reuse, R54, R100.reuse ;  /* 0x000000365b1f7223 */ /* 0x140fe20000000064 */
[----:B------:R-:W-:Y:S02]  /*4800*/  HADD2.F32 R28, -RZ, R7.H1_H1 ;  /* 0x30000007ff1c7230 */ /* 0x000fe40000004100 */
[----:B------:R-:W-:Y:S01]  /*4810*/  FFMA R55, R91, R55, R100 ;  /* 0x000000375b377223 */ /* 0x000fe20000000064 */
[----:B----4-:R-:W-:Y:S02]  /*4820*/  HADD2.F32 R30, -RZ, R8.H0_H0 ;  /* 0x20000008ff1e7230 */ /* 0x010fe40000004100 */
[----:B------:R-:W-:Y:S01]  /*4830*/  FFMA R3, R12, R96, R3 ;  /* 0x000000600c037223 */ /* 0x000fe20000000003 */
[----:B------:R-:W-:-:S02]  /*4840*/  HADD2.F32 R36, -RZ, R10.H0_H0 ;  /* 0x2000000aff247230 */ /* 0x000fc40000004100 */
[-C--:B------:R-:W-:Y:S01]  /*4850*/  FFMA R4, R4, R96.reuse, R41 ;  /* 0x0000006004047223 */ /* 0x080fe20000000029 */
[----:B------:R-:W-:Y:S02]  /*4860*/  HADD2.F32 R8, -RZ, R8.H1_H1 ;  /* 0x30000008ff087230 */ /* 0x000fe40000004100 */
[-C--:B------:R-:W-:Y:S01]  /*4870*/  FFMA R13, R14, R96.reuse, R13 ;  /* 0x000000600e0d7223 */ /* 0x080fe2000000000d */
[--C-:B------:R-:W-:Y:S02]  /*4880*/  HADD2.F32 R32, -RZ, R9.reuse.H0_H0 ;  /* 0x20000009ff207230 */ /* 0x100fe40000004100 */
[-C--:B------:R-:W-:Y:S01]  /*4890*/  FFMA R20, R20, R96.reuse, R43 ;  /* 0x0000006014147223 */ /* 0x080fe2000000002b */
[----:B------:R-:W-:Y:S02]  /*48a0*/  HADD2.F32 R34, -RZ, R9.H1_H1 ;  /* 0x30000009ff227230 */ /* 0x000fe40000004100 */
[----:B------:R-:W-:Y:S01]  /*48b0*/  FFMA R15, R24, R96, R15 ;  /* 0x00000060180f7223 */ /* 0x000fe2000000000f */
[----:B------:R-:W-:-:S02]  /*48c0*/  HADD2.F32 R10, -RZ, R10.H1_H1 ;  /* 0x3000000aff0a7230 */ /* 0x000fc40000004100 */
[-C--:B------:R-:W-:Y:S01]  /*48d0*/  FFMA R6, R6, R96.reuse, R45 ;  /* 0x0000006006067223 */ /* 0x080fe2000000002d */
[--C-:B------:R-:W-:Y:S02]  /*48e0*/  HADD2.F32 R38, -RZ, R11.reuse.H0_H0 ;  /* 0x2000000bff267230 */ /* 0x100fe40000004100 */
[-C--:B------:R-:W-:Y:S01]  /*48f0*/  FFMA R23, R26, R96.reuse, R23 ;  /* 0x000000601a177223 */ /* 0x080fe20000000017 */
[----:B------:R-:W-:Y:S02]  /*4900*/  HADD2.F32 R40, -RZ, R11.H1_H1 ;  /* 0x3000000bff287230 */ /* 0x000fe40000004100 */
[-C--:B------:R-:W-:Y:S01]  /*4910*/  FFMA R28, R28, R96.reuse, R47 ;  /* 0x000000601c1c7223 */ /* 0x080fe2000000002f */
[-C--:B------:R-:W-:Y:S01]  /*4920*/  FFMA R25, R30, R96.reuse, R25 ;  /* 0x000000601e197223 */ /* 0x080fe20000000019 */
[-C--:B------:R-:W-:Y:S01]  /*4930*/  FFMA R8, R8, R96.reuse, R49 ;  /* 0x0000006008087223 */ /* 0x080fe20000000031 */
        /* <DEDUP_REMOVED lines=30> */
[----:B------:R-:W-:Y:S02]  /*4b20*/  UIADD3 UR4, UR52, 0x6200, URZ ;  /* 0x0000620034047890 */ /* 0x000fe4000fffe03f */
[----:B------:R-:W-:Y:S01]  /*4b30*/  UIADD3.X UR9, URZ, UR55, URZ, UP0, !UPT ;  /* 0x000000373f097290 */ /* 0x000fe200087fe43f */
[----:B------:R-:W-:-:S08]  /*4b40*/  UMOV UR7, UR47 ;  /* 0x0000002f00077c82 */ /* 0x000fd00008000000 */
[----:B------:R2:W-:Y:S01]  /*4b50*/  UTMASTG.3D [UR4], [UR8] ;  /* 0x00000004080073b5 */ /* 0x0005e20008010000 */
[----:B------:R0:W-:Y:S01]  /*4b60*/  UTMACMDFLUSH ;  /* 0x00000000000079b7 */ /* 0x0001e20000000000 */
[----:B--2---:R-:W-:-:S04]  /*4b70*/  DEPBAR.LE SB0, 0x1 ;  /* 0x000080400000791a */ /* 0x004fc80000000000 */
.L_x_84:
[----:B------:R-:W-:Y:S05]  /*4b80*/  BSYNC B0 ;  /* 0x0000000000007941 */ /* 0x000fea0003800000 */
.L_x_83:
[----:B------:R-:W-:Y:S06]  /*4b90*/  BAR.SYNC.DEFER_BLOCKING 0x1, 0x100 ;  /* 0x0044000000007b1d */ /* 0x000fec0000010000 */
[----:B------:R-:W-:Y:S04]  /*4ba0*/  BSSY B0, `(.L_x_85) ;  /* 0x0000009000007945 */ /* 0x000fe80003800000 */
[----:B------:R-:W-:Y:S05]  /*4bb0*/  @P0 BRA `(.L_x_86) ;  /* 0x00000000001c0947 */ /* 0x000fea0003800000 */
[----:B------:R-:W-:-:S13]  /*4bc0*/  ISETP.NE.AND P0, PT, R101, 0x3, PT ;  /* 0x000000036500780c */ /* 0x000fda0003f05270 */
[----:B------:R-:W-:Y:S05]  /*4bd0*/  @!P0 BRA `(.L_x_87) ;  /* 0x0000000000048947 */ /* 0x000fea0003800000 */
[----:B------:R-:W-:Y:S01]  /*4be0*/  BPT.TRAP 0x1 ;  /* 0x000000040000795c */ /* 0x000fe20000300000 */
.L_x_87:
[----:B------:R-:W-:-:S04]  /*4bf0*/  ULEA UR4, UR42, UR52, 0x3 ;  /* 0x000000342a047291 */ /* 0x000fc8000f8e183f */
[----:B------:R-:W-:-:S04]  /*4c00*/  UIADD3 UR4, UR4, 0x60, URZ ;  /* 0x0000006004047890 */ /* 0x000fc8000fffe03f */
[----:B------:R-:W-:-:S09]  /*4c10*/  UPRMT UR4, UR51, 0x654, UR4 ;  /* 0x0000065433047896 */ /* 0x000fd20008000004 */
[----:B------:R-:W-:Y:S03]  /*4c20*/  SYNCS.ARRIVE.TRANS64.RED.A1T0 RZ, [UR4], RZ ;  /* 0x000000ffffff79a7 */ /* 0x000fe60008100404 */
.L_x_86:
[----:B------:R-:W-:Y:S05]  /*4c30*/  BSYNC B0 ;  /* 0x0000000000007941 */ /* 0x000fea0003800000 */
.L_x_85:
[----:B------:R-:W-:Y:S01]  /*4c40*/  IADD3 R16, P0, R16, UR38, RZ ;  /* 0x0000002610107c10 */ /* 0x000fe2000ff1e0ff */
[----:B------:R-:W-:Y:S01]  /*4c50*/  ULDC.64 UR4, c[0x0][0x8f8] ;  /* 0x00023e0000047ab9 */ /* 0x000fe20000000a00 */
[----:B------:R-:W-:Y:S01]  /*4c60*/  UIADD3 UR42, UR42, 0x1, URZ ;  /* 0x000000012a2a7890 */ /* 0x000fe2000fffe03f */
[----:B------:R-:W-:Y:S01]  /*4c70*/  PRMT R3, RZ, 0x7610, R3 ;  /* 0x00007610ff037816 */ /* 0x000fe20000000003 */
[----:B------:R-:W-:Y:S01]  /*4c80*/  UMOV UR47, 0xffffffff ;  /* 0xffffffff002f7882 */ /* 0x000fe20000000000 */
[----:B------:R-:W-:Y:S01]  /*4c90*/  IADD3.X R17, R17, UR37, RZ, P0, !PT ;  /* 0x0000002511117c10 */ /* 0x000fe200087fe4ff */
[----:B------:R-:W-:Y:S01]  /*4ca0*/  UISETP.NE.AND UP0, UPT, UR42, 0x4, UPT ;  /* 0x000000042a00788c */ /* 0x000fe2000bf05270 */
[----:B------:R-:W-:Y:S01]  /*4cb0*/  ISETP.GE.U32.AND P0, PT, R16, UR4, PT ;  /* 0x0000000410007c0c */ /* 0x000fe2000bf06070 */
[----:B------:R-:W-:Y:S02]  /*4cc0*/  IMAD.MOV.U32 R95, RZ, RZ, -0x1 ;  /* 0xffffffffff5f7424 */ /* 0x000fe400078e00ff */
[----:B------:R-:W-:Y:S01]  /*4cd0*/  USEL UR42, UR42, URZ, UP0 ;  /* 0x0000003f2a2a7287 */ /* 0x000fe20008000000 */
[----:B------:R-:W-:Y:S01]  /*4ce0*/  ISETP.GE.U32.AND.EX P0, PT, R17, UR5, PT, P0 ;  /* 0x0000000511007c0c */ /* 0x000fe2000bf06100 */
[----:B------:R-:W-:-:S12]  /*4cf0*/  IMAD.MOV.U32 R97, RZ, RZ, -0x1 ;  /* 0xffffffffff617424 */ /* 0x000fd800078e00ff */
[----:B------:R-:W-:Y:S05]  /*4d00*/  @P0 BRA `(.L_x_88) ;  /* 0x0000000400640947 */ /* 0x000fea0003800000 */
[----:B------:R-:W2:Y:S01]  /*4d10*/  S2R R23, SR_CTAID.X ;  /* 0x0000000000177919 */ /* 0x000ea20000002500 */
[----:B-1----:R-:W1:Y:S01]  /*4d20*/  LDC.64 R10, c[0x0][0x8d0] ;  /* 0x00023400ff0a7b82 */ /* 0x002e620000000a00 */
[----:B------:R-:W-:Y:S01]  /*4d30*/  ULDC UR4, c[0x0][0x150] ;  /* 0x0000540000047ab9 */ /* 0x000fe20000000800 */
[----:B------:R-:W-:Y:S01]  /*4d40*/  IMAD.MOV.U32 R8, RZ, RZ, R16 ;  /* 0x000000ffff087224 */ /* 0x000fe200078e0010 */
[----:B------:R-:W3:Y:S01]  /*4d50*/  S2R R25, SR_CTAID.Y ;  /* 0x0000000000197919 */ /* 0x000ee20000002600 */
[----:B------:R-:W-:-:S04]  /*4d60*/  IMAD.MOV.U32 R9, RZ, RZ, R17 ;  /* 0x000000ffff097224 */ /* 0x000fc800078e0011 */
[----:B------:R-:W4:Y:S08]  /*4d70*/  LDC R26, c[0x0][0x144] ;  /* 0x00005100ff1a7b82 */ /* 0x000f300000000800 */
[----:B------:R-:W3:Y:S08]  /*4d80*/  LDC R12, c[0x0][0x8d8] ;  /* 0x00023600ff0c7b82 */ /* 0x000ef00000000800 */
[----:B------:R-:W3:Y:S01]  /*4d90*/  LDC.64 R20, c[0x0][0x8c8] ;  /* 0x00023200ff147b82 */ /* 0x000ee20000000a00 */
[----:B-1----:R-:W-:-:S04]  /*4da0*/  ISETP.NE.U32.AND P0, PT, R10, RZ, PT ;  /* 0x000000ff0a00720c */ /* 0x002fc80003f05070 */
[----:B------:R-:W-:Y:S02]  /*4db0*/  ISETP.NE.AND.EX P0, PT, R11, RZ, PT, P0 ;  /* 0x000000ff0b00720c */ /* 0x000fe40003f05300 */
[----:B--2---:R-:W-:-:S05]  /*4dc0*/  I2FP.F32.U32 R3, R23 ;  /* 0x0000001700037245 */ /* 0x004fca0000201000 */
[----:B------:R-:W-:-:S04]  /*4dd0*/  FMUL R3, R3, UR4 ;  /* 0x0000000403037c20 */ /* 0x000fc80008400000 */
[----:B------:R1:W2:Y:S02]  /*4de0*/  F2I.U32.TRUNC.NTZ R24, R3 ;  /* 0x0000000300187305 */ /* 0x0002a4000020f000 */
[----:B----4-:R-:W-:Y:S05]  /*4df0*/  @!P0 BRA `(.L_x_89) ;  /* 0x0000000000288947 */ /* 0x010fea0003800000 */
[----:B-1----:R-:W1:Y:S02]  /*4e00*/  LDC R3, c[0x0][0x8dc] ;  /* 0x00023700ff037b82 */ /* 0x002e640000000800 */
[----:B-1----:R-:W-:-:S05]  /*4e10*/  IADD3 R3, P0, R16, R3, RZ ;  /* 0x0000000310037210 */ /* 0x002fca0007f1e0ff */
[----:B------:R-:W-:-:S04]  /*4e20*/  IMAD.X R13, RZ, RZ, R17, P0 ;  /* 0x000000ffff0d7224 */ /* 0x000fc800000e0611 */
[----:B------:R-:W-:-:S04]  /*4e30*/  IMAD.WIDE.U32 R4, R13, R10, RZ ;  /* 0x0000000a0d047225 */ /* 0x000fc800078e00ff */
[----:B------:R-:W-:-:S04]  /*4e40*/  IMAD.WIDE.U32 R6, P0, R3, R11, R4 ;  /* 0x0000000b03067225 */ /* 0x000fc80007800004 */
[----:B------:R-:W-:Y:S01]  /*4e50*/  IMAD.WIDE.U32 R4, R3, R10, RZ ;  /* 0x0000000a03047225 */ /* 0x000fe200078e00ff */
[----:B------:R-:W-:-:S03]  /*4e60*/  MOV R8, R7 ;  /* 0x0000000700087202 */ /* 0x000fc60000000f00 */
[----:B------:R-:W-:Y:S01]  /*4e70*/  IMAD.X R9, RZ, RZ, RZ, P0 ;  /* 0x000000ffff097224 */ /* 0x000fe200000e06ff */
[----:B------:R-:W-:-:S05]  /*4e80*/  IADD3 RZ, P0, R5, R6, RZ ;  /* 0x0000000605ff7210 */ /* 0x000fca0007f1e0ff */
[----:B------:R-:W-:-:S08]  /*4e90*/  IMAD.WIDE.U32.X R8, R13, R11, R8, P0 ;  /* 0x0000000b0d087225 */ /* 0x000fd000000e0408 */
.L_x_89:
[-CC-:B---3--:R-:W-:Y:S01]  /*4ea0*/  SHF.R.U64 R32, R8, R12.reuse, R9.reuse ;  /* 0x0000000c08207219 */ /* 0x188fe20000001209 */
[----:B------:R-:W3:Y:S01]  /*4eb0*/  LDC.64 R14, c[0x0][0x8e8] ;  /* 0x00023a00ff0e7b82 */ /* 0x000ee20000000a00 */
[----:B-1----:R-:W-:Y:S01]  /*4ec0*/  SHF.R.U32.HI R3, RZ, R12, R9 ;  /* 0x0000000cff037219 */ /* 0x002fe20000011609 */
[----:B--2---:R-:W-:Y:S01]  /*4ed0*/  IMAD.MOV R24, RZ, RZ, -R24 ;  /* 0x000000ffff187224 */ /* 0x004fe200078e0a18 */
[----:B------:R-:W-:Y:S01]  /*4ee0*/  IADD3 R7, P0, RZ, -R32, RZ ;  /* 0x80000020ff077210 */ /* 0x000fe20007f1e0ff */
[----:B------:R-:W-:Y:S02]  /*4ef0*/  ULDC UR4, c[0x0][0x154] ;  /* 0x0000550000047ab9 */ /* 0x000fe40000000800 */
[----:B------:R-:W-:Y:S02]  /*4f00*/  IMAD R26, R26, R24, R23 ;  /* 0x000000181a1a7224 */ /* 0x000fe400078e0217 */
[----:B------:R-:W1:Y:S01]  /*4f10*/  LDC R8, c[0x0][0x8c0] ;  /* 0x00023000ff087b82 */ /* 0x000e620000000800 */
[----:B------:R-:W-:-:S02]  /*4f20*/  IMAD.X R3, RZ, RZ, ~R3, P0 ;  /* 0x000000ffff037224 */ /* 0x000fc400000e0e03 */
[----:B------:R-:W-:-:S04]  /*4f30*/  IMAD.WIDE.U32 R4, R7, R20, R16 ;  /* 0x0000001407047225 */ /* 0x000fc800078e0010 */
[----:B------:R-:W-:Y:S01]  /*4f40*/  IMAD R6, R3, R20, RZ ;  /* 0x0000001403067224 */ /* 0x000fe200078e02ff */
[----:B------:R-:W2:Y:S03]  /*4f50*/  LDC R28, c[0x0][0x8b0] ;  /* 0x00022c00ff1c7b82 */ /* 0x000ea60000000800 */
[----:B------:R-:W-:Y:S02]  /*4f60*/  IMAD R3, R7, R21, R6 ;  /* 0x0000001507037224 */ /* 0x000fe400078e0206 */
[----:B------:R-:W-:Y:S02]  /*4f70*/  IMAD.MOV.U32 R7, RZ, RZ, 0x1 ;  /* 0x00000001ff077424 */ /* 0x000fe400078e00ff */
[----:B------:R-:W-:Y:S01]  /*4f80*/  IMAD.IADD R3, R5, 0x1, R3 ;  /* 0x0000000105037824 */ /* 0x000fe200078e0203 */
[----:B------:R-:W4:Y:S01]  /*4f90*/  LDC R30, c[0x0][0x900] ;  /* 0x00024000ff1e7b82 */ /* 0x000f220000000800 */
[----:B------:R-:W-:-:S02]  /*4fa0*/  I2FP.F32.U32 R5, R25 ;  /* 0x0000001900057245 */ /* 0x000fc40000201000 */
[----:B---3--:R-:W-:-:S03]  /*4fb0*/  ISETP.NE.U32.AND P0, PT, R14, RZ, PT ;  /* 0x000000ff0e00720c */ /* 0x008fc60003f05070 */
[----:B------:R-:W-:Y:S01]  /*4fc0*/  FMUL R6, R5, UR4 ;  /* 0x0000000405067c20 */ /* 0x000fe20008400000 */
[----:B------:R-:W-:Y:S01]  /*4fd0*/  ISETP.NE.AND.EX P0, PT, R15, RZ, PT, P0 ;  /* 0x000000ff0f00720c */ /* 0x000fe20003f05300 */
[----:B------:R-:W3:Y:S01]  /*4fe0*/  LDC R24, c[0x0][0x148] ;  /* 0x00005200ff187b82 */ /* 0x000ee20000000800 */
[-CC-:B-1----:R-:W-:Y:S01]  /*4ff0*/  SHF.R.U64 R12, R4, R8.reuse, R3.reuse ;  /* 0x00000008040c7219 */ /* 0x182fe20000001203 */
[----:B------:R1:W1:Y:S01]  /*5000*/  F2I.U32.TRUNC.NTZ R20, R6 ;  /* 0x0000000600147305 */ /* 0x000262000020f000 */
[----:B------:R-:W-:Y:S01]  /*5010*/  SHF.R.U32.HI R3, RZ, R8, R3 ;  /* 0x00000008ff037219 */ /* 0x000fe20000011603 */
[----:B------:R-:W-:-:S04]  /*5020*/  IMAD.MOV.U32 R5, RZ, RZ, -0x1 ;  /* 0xffffffffff057424 */ /* 0x000fc800078e00ff */
[----:B------:R-:W1:Y:S01]  /*5030*/  LDC R21, c[0x0][0x8a8] ;  /* 0x00022a00ff157b82 */ /* 0x000e620000000800 */
[-CC-:B--2---:R-:W-:Y:S02]  /*5040*/  SHF.R.U64 R10, R12, R28.reuse, R3.reuse ;  /* 0x0000001c0c0a7219 */ /* 0x184fe40000001203 */
[----:B------:R-:W-:-:S05]  /*5050*/  SHF.R.U32.HI R3, RZ, R28, R3 ;  /* 0x0000001cff037219 */ /* 0x000fca0000011603 */
[----:B------:R-:W2:Y:S01]  /*5060*/  LDC R27, c[0x0][0x8f0] ;  /* 0x00023c00ff1b7b82 */ /* 0x000ea20000000800 */
[-C--:B----4-:R-:W-:Y:S02]  /*5070*/  SHF.L.U32 R4, R5, R30.reuse, RZ ;  /* 0x0000001e05047219 */ /* 0x090fe400000006ff */
[--C-:B------:R-:W-:Y:S02]  /*5080*/  SHF.R.U64 R13, R10, R30, R3.reuse ;  /* 0x0000001e0a0d7219 */ /* 0x100fe40000001203 */
[----:B------:R-:W-:Y:S02]  /*5090*/  LOP3.LUT R23, RZ, R4, RZ, 0x33, !PT ;  /* 0x00000004ff177212 */ /* 0x000fe400078e33ff */
[-C--:B------:R-:W-:Y:S01]  /*50a0*/  SHF.R.U32.HI R5, RZ, R30.reuse, R3 ;  /* 0x0000001eff057219 */ /* 0x080fe20000011603 */
[----:B------:R-:W4:Y:S01]  /*50b0*/  LDC R29, c[0x0][0x8e0] ;  /* 0x00023800ff1d7b82 */ /* 0x000f220000000800 */
[----:B------:R-:W-:Y:S01]  /*50c0*/  SHF.L.U32 R95, R7, R30, RZ ;  /* 0x0000001e075f7219 */ /* 0x000fe200000006ff */
[----:B------:R-:W-:-:S06]  /*50d0*/  IMAD.MOV.U32 R4, RZ, RZ, R13 ;  /* 0x000000ffff047224 */ /* 0x000fcc00078e000d */
[----:B------:R-:W1:Y:S01]  /*50e0*/  LDC R31, c[0x0][0x8b8] ;  /* 0x00022e00ff1f7b82 */ /* 0x000e620000000800 */
[----:B------:R-:W-:Y:S05]  /*50f0*/  @!P0 BRA `(.L_x_90) ;  /* 0x0000000000288947 */ /* 0x000fea0003800000 */
[----:B------:R-:W5:Y:S02]  /*5100*/  LDC R4, c[0x0][0x8f4] ;  /* 0x00023d00ff047b82 */ /* 0x000f640000000800 */
[----:B-----5:R-:W-:-:S05]  /*5110*/  IADD3 R3, P0, R13, R4, RZ ;  /* 0x000000040d037210 */ /* 0x020fca0007f1e0ff */
[----:B------:R-:W-:-:S04]  /*5120*/  IMAD.X R11, RZ, RZ, R5, P0 ;  /* 0x000000ffff0b7224 */ /* 0x000fc800000e0605 */
[----:B------:R-:W-:-:S04]  /*5130*/  IMAD.WIDE.U32 R4, R11, R14, RZ ;  /* 0x0000000e0b047225 */ /* 0x000fc800078e00ff */
[----:B-1----:R-:W-:-:S04]  /*5140*/  IMAD.WIDE.U32 R6, P0, R3, R15, R4 ;  /* 0x0000000f03067225 */ /* 0x002fc80007800004 */
[----:B------:R-:W-:Y:S01]  /*5150*/  IMAD.WIDE.U32 R4, R3, R14, RZ ;  /* 0x0000000e03047225 */ /* 0x000fe200078e00ff */
[----:B------:R-:W-:-:S03]  /*5160*/  IADD3.X R9, RZ, RZ, RZ, P0, !PT ;  /* 0x000000ffff097210 */ /* 0x000fc600007fe4ff */
[----:B------:R-:W-:Y:S01]  /*5170*/  IMAD.MOV.U32 R8, RZ, RZ, R7 ;  /* 0x000000ffff087224 */ /* 0x000fe200078e0007 */
[----:B------:R-:W-:-:S05]  /*5180*/  IADD3 RZ, P0, R5, R6, RZ ;  /* 0x0000000605ff7210 */ /* 0x000fca0007f1e0ff */
[----:B------:R-:W-:-:S08]  /*5190*/  IMAD.WIDE.U32.X R4, R11, R15, R8, P0 ;  /* 0x0000000f0b047225 */ /* 0x000fd000000e0408 */
.L_x_90:
[----:B------:R-:W-:Y:S01]  /*51a0*/  ISETP.NE.AND P0, PT, R2, 0x1, PT ;  /* 0x000000010200780c */ /* 0x000fe20003f05270 */
[----:B-1----:R-:W-:Y:S01]  /*51b0*/  IMAD.MOV R20, RZ, RZ, -R20 ;  /* 0x000000ffff147224 */ /* 0x002fe200078e0a14 */
[----:B--2---:R-:W-:Y:S01]  /*51c0*/  SHF.R.U64 R3, R4, R27, R5 ;  /* 0x0000001b04037219 */ /* 0x004fe20000001205 */
[----:B------:R-:W-:Y:S01]  /*51d0*/  VIADD R5, R21, 0xffffffff ;  /* 0xffffffff15057836 */ /* 0x000fe20000000000 */
[----:B------:R-:W-:Y:S02]  /*51e0*/  LOP3.LUT R10, R10, R23, RZ, 0xc0, !PT ;  /* 0x000000170a0a7212 */ /* 0x000fe400078ec0ff */
[----:B------:R-:W-:Y:S01]  /*51f0*/  R2UR UR47, R32 ;  /* 0x00000000202f72ca */ /* 0x000fe200000e0000 */
[----:B------:R-:W-:Y:S01]  /*5200*/  IMAD.MOV R4, RZ, RZ, -R3 ;  /* 0x000000ffff047224 */ /* 0x000fe200078e0a03 */
[----:B------:R-:W-:Y:S01]  /*5210*/  LOP3.LUT R12, R12, R5, RZ, 0xc0, !PT ;  /* 0x000000050c0c7212 */ /* 0x000fe200078ec0ff */
[----:B------:R-:W-:Y:S02]  /*5220*/  IMAD R95, R95, R3, R10 ;  /* 0x000000035f5f7224 */ /* 0x000fe400078e020a */
[----:B----4-:R-:W-:-:S02]  /*5230*/  IMAD R3, R4, R29, R13 ;  /* 0x0000001d04037224 */ /* 0x010fc400078e020d */
[----:B---3--:R-:W-:Y:S02]  /*5240*/  @P0 IMAD R26, R24, R20, R25 ;  /* 0x00000014181a0224 */ /* 0x008fe400078e0219 */
[----:B------:R-:W-:Y:S02]  /*5250*/  IMAD R4, R3, R21, R12 ;  /* 0x0000001503047224 */ /* 0x000fe400078e020c */
[----:B------:R-:W-:Y:S02]  /*5260*/  IMAD R95, R95, R31, R26 ;  /* 0x0000001f5f5f7224 */ /* 0x000fe400078e021a */
[----:B------:R-:W-:-:S03]  /*5270*/  IMAD.MOV.U32 R3, RZ, RZ, 0x1 ;  /* 0x00000001ff037424 */ /* 0x000fc600078e00ff */
[----:B------:R-:W-:Y:S02]  /*5280*/  SEL R97, R4, R95, !P0 ;  /* 0x0000005f04617207 */ /* 0x000fe40004000000 */
[----:B------:R-:W-:-:S07]  /*5290*/  SEL R95, R95, R4, !P0 ;  /* 0x000000045f5f7207 */ /* 0x000fce0004000000 */
.L_x_88:
[----:B------:R-:W-:Y:S01]  /*52a0*/  UIADD3 UR49, UR50, UR49, URZ ;  /* 0x0000003132317290 */ /* 0x000fe2000fffe03f */
[----:B------:R-:W-:Y:S01]  /*52b0*/  LOP3.LUT P0, RZ, R3, 0xff, RZ, 0xc0, !PT ;  /* 0x000000ff03ff7812 */ /* 0x000fe2000780c0ff */
[----:B------:R-:W-:Y:S01]  /*52c0*/  UIADD3 UR43, UR43, 0x4, URZ ;  /* 0x000000042b2b7890 */ /* 0x000fe2000fffe03f */
[----:B------:R-:W-:Y:S01]  /*52d0*/  IMAD.MOV.U32 R96, RZ, RZ, R0 ;  /* 0x000000ffff607224 */ /* 0x000fe200078e0000 */
[----:B------:R-:W-:Y:S02]  /*52e0*/  USHF.R.U32.HI UR4, URZ, 0x2, UR49 ;  /* 0x000000023f047899 */ /* 0x000fe40008011631 */
[----:B------:R-:W-:Y:S02]  /*52f0*/  UISETP.GT.U32.AND UP0, UPT, UR49, 0x3, UPT ;  /* 0x000000033100788c */ /* 0x000fe4000bf04070 */
[----:B------:R-:W-:Y:S02]  /*5300*/  ULOP3.LUT UR4, UR4, 0x1, URZ, 0xc0, !UPT ;  /* 0x0000000104047892 */ /* 0x000fe4000f8ec03f */
[----:B------:R-:W-:-:S02]  /*5310*/  UISETP.LT.U32.AND UP0, UPT, UR50, 0x4, UP0 ;  /* 0x000000043200788c */ /* 0x000fc40008701070 */
[----:B------:R-:W-:Y:S02]  /*5320*/  UISETP.NE.U32.AND UP1, UPT, UR4, 0x1, UPT ;  /* 0x000000010400788c */ /* 0x000fe4000bf25070 */
[----:B------:R-:W-:Y:S02]  /*5330*/  USEL UR5, URZ, 0x1, !UP0 ;  /* 0x000000013f057887 */ /* 0x000fe4000c000000 */
[----:B------:R-:W-:Y:S02]  /*5340*/  UISETP.GT.U32.AND UP1, UPT, UR50, 0x3, !UP1 ;  /* 0x000000033200788c */ /* 0x000fe4000cf24070 */
[----:B------:R-:W-:Y:S02]  /*5350*/  ULOP3.LUT UR49, UR49, 0x3, URZ, 0xc0, !UPT ;  /* 0x0000000331317892 */ /* 0x000fe4000f8ec03f */
[----:B------:R-:W-:-:S04]  /*5360*/  USEL UR4, URZ, 0x1, !UP1 ;  /* 0x000000013f047887 */ /* 0x000fc8000c800000 */
[----:B------:R-:W-:Y:S01]  /*5370*/  ULOP3.LUT UR48, UR4, UR48, UR5, 0x96, !UPT ;  /* 0x0000003004307292 */ /* 0x000fe2000f8e9605 */
[----:B------:R-:W-:Y:S11]  /*5380*/  @P0 BRA `(.L_x_91) ;  /* 0xffffffc0003c0947 */ /* 0x000ff6000383ffff */
[----:B------:R-:W-:-:S13]  /*5390*/  PLOP3.LUT P0, PT, PT, PT, PT, 0x8, 0x0 ;  /* 0x000000000000781c */ /* 0x000fda0003f0e170 */
.L_x_18:
[----:B------:R-:W-:Y:S05]  /*53a0*/  @P0 BRA `(.L_x_10) ;  /* 0x0000002800b40947 */ /* 0x000fea0003800000 */
[----:B------:R-:W-:Y:S01]  /*53b0*/  ULDC.64 UR6, c[0x0][0x588] ;  /* 0x0001620000067ab9 */ /* 0x000fe20000000a00 */
[----:B------:R-:W-:Y:S01]  /*53c0*/  ISETP.NE.U32.AND P1, PT, R103, RZ, PT ;  /* 0x000000ff6700720c */ /* 0x000fe20003f25070 */
[----:B------:R-:W-:-:S04]  /*53d0*/  DEPBAR.LE SB0, 0x0 ;  /* 0x000080000000791a */ /* 0x000fc80000000000 */
[----:B------:R-:W-:Y:S01]  /*53e0*/  ISETP.NE.U32.AND P0, PT, RZ, UR6, PT ;  /* 0x00000006ff007c0c */ /* 0x000fe2000bf05070 */
[----:B------:R-:W-:Y:S01]  /*53f0*/  BSSY B0, `(.L_x_92) ;  /* 0x0000015000007945 */ /* 0x000fe20003800000 */
[----:B------:R-:W-:Y:S02]  /*5400*/  ISETP.NE.AND.EX P1, PT, R105, RZ, PT, P1 ;  /* 0x000000ff6900720c */ /* 0x000fe40003f25310 */
[----:B------:R-:W-:-:S13]  /*5410*/  ISETP.NE.AND.EX P0, PT, RZ, UR7, PT, P0 ;  /* 0x00000007ff007c0c */ /* 0x000fda000bf05300 */
[----:B------:R-:W-:Y:S05]  /*5420*/  @P0 BRA P1, `(.L_x_93) ;  /* 0x0000000000440947 */ /* 0x000fea0000800000 */
[----:B------:R-:W-:-:S04]  /*5430*/  ISETP.NE.U32.AND P0, PT, R103, RZ, PT ;  /* 0x000000ff6700720c */ /* 0x000fc80003f05070 */
[----:B------:R-:W-:-:S13]  /*5440*/  ISETP.NE.AND.EX P0, PT, R105, RZ, PT, P0 ;  /* 0x000000ff6900720c */ /* 0x000fda0003f05300 */
[----:B------:R-:W-:Y:S05]  /*5450*/  @!P0 BRA `(.L_x_94) ;  /* 0x00000000002c8947 */ /* 0x000fea0003800000 */
[----:B------:R-:W-:-:S13]  /*5460*/  LOP3.LUT P0, RZ, R88, 0xff, RZ, 0xc0, !PT ;  /* 0x000000ff58ff7812 */ /* 0x000fda000780c0ff */
[----:B------:R-:W-:Y:S05]  /*5470*/  @!P0 BRA `(.L_x_95) ;  /* 0x0000000000108947 */ /* 0x000fea0003800000 */
[----:B-----5:R-:W-:-:S13]  /*5480*/  FSETP.NEU.AND P0, PT, R90, RZ, PT ;  /* 0x000000ff5a00720b */ /* 0x020fda0003f0d000 */
[----:B------:R-:W-:Y:S05]  /*5490*/  @!P0 BREAK B0 ;  /* 0x0000000000008942 */ /* 0x000fea0003800000 */
[----:B------:R-:W-:Y:S05]  /*54a0*/  @P0 BRA `(.L_x_93) ;  /* 0x0000000000240947 */ /* 0x000fea0003800000 */
[----:B------:R-:W-:Y:S05]  /*54b0*/  BRA `(.L_x_10) ;  /* 0x0000002800707947 */ /* 0x000fea0003800000 */
.L_x_95:
[----:B------:R-:W-:-:S04]  /*54c0*/  ISETP.NE.U32.AND P0, PT, RZ, UR6, PT ;  /* 0x00000006ff007c0c */ /* 0x000fc8000bf05070 */
[----:B------:R-:W-:-:S13]  /*54d0*/  ISETP.NE.AND.EX P0, PT, RZ, UR7, PT, P0 ;  /* 0x00000007ff007c0c */ /* 0x000fda000bf05300 */
[----:B------:R-:W-:Y:S05]  /*54e0*/  @!P0 BREAK B0 ;  /* 0x0000000000008942 */ /* 0x000fea0003800000 */
[----:B------:R-:W-:Y:S05]  /*54f0*/  @P0 BRA `(.L_x_93) ;  /* 0x0000000000100947 */ /* 0x000fea0003800000 */
[----:B------:R-:W-:Y:S05]  /*5500*/  BRA `(.L_x_10) ;  /* 0x00000028005c7947 */ /* 0x000fea0003800000 */
.L_x_94:
[----:B-----5:R-:W-:-:S13]  /*5510*/  FSETP.NEU.AND P0, PT, R90, RZ, PT ;  /* 0x000000ff5a00720b */ /* 0x020fda0003f0d000 */
[----:B------:R-:W-:Y:S05]  /*5520*/  @!P0 BREAK B0 ;  /* 0x0000000000008942 */ /* 0x000fea0003800000 */
[----:B------:R-:W-:Y:S05]  /*5530*/  @!P0 BRA `(.L_x_10) ;  /* 0x0000002800508947 */ /* 0x000fea0003800000 */
.L_x_93:
[----:B------:R-:W-:Y:S05]  /*5540*/  BSYNC B0 ;  /* 0x0000000000007941 */ /* 0x000fea0003800000 */
.L_x_92:
[----:B------:R-:W-:-:S04]  /*5550*/  LOP3.LUT R19, R19, 0x1, RZ, 0xfc, !PT ;  /* 0x0000000113137812 */ /* 0x000fc800078efcff */
[----:B------:R-:W-:-:S13]  /*5560*/  ISETP.NE.AND P0, PT, R19, 0x3, PT ;  /* 0x000000031300780c */ /* 0x000fda0003f05270 */
[----:B------:R-:W-:Y:S05]  /*5570*/  @!P0 BRA `(.L_x_96) ;  /* 0x0000000000048947 */ /* 0x000fea0003800000 */
[----:B------:R-:W-:Y:S01]  /*5580*/  BPT.TRAP 0x1 ;  /* 0x000000040000795c */ /* 0x000fe20000300000 */
.L_x_96:
[----:B------:R-:W3:Y:S01]  /*5590*/  S2UR UR5, SR_CgaCtaId ;  /* 0x00000000000579c3 */ /* 0x000ee20000008800 */
[----:B------:R-:W-:Y:S02]  /*55a0*/  UMOV UR4, 0x400 ;  /* 0x0000040000047882 */ /* 0x000fe40000000000 */
[----:B---3--:R-:W-:-:S04]  /*55b0*/  ULEA UR4, UR5, UR4, 0x18 ;  /* 0x0000000405047291 */ /* 0x008fc8000f8ec03f */
[----:B------:R-:W-:-:S04]  /*55c0*/  ULEA UR4, UR42, UR4, 0x3 ;  /* 0x000000042a047291 */ /* 0x000fc8000f8e183f */
[----:B------:R-:W-:-:S04]  /*55d0*/  UIADD3 UR4, UR4, 0x60, URZ ;  /* 0x0000006004047890 */ /* 0x000fc8000fffe03f */
[----:B------:R-:W-:-:S09]  /*55e0*/  UPRMT UR4, UR5, 0x654, UR4 ;  /* 0x0000065405047896 */ /* 0x000fd20008000004 */
[----:B------:R-:W-:Y:S01]  /*55f0*/  SYNCS.ARRIVE.TRANS64.RED.A1T0 RZ, [UR4], RZ ;  /* 0x000000ffffff79a7 */ /* 0x000fe20008100404 */
[----:B------:R-:W-:Y:S05]  /*5600*/  BRA `(.L_x_10) ;  /* 0x00000028001c7947 */ /* 0x000fea0003800000 */
.L_x_9:
[----:B------:R-:W-:Y:S01]  /*5610*/  ULDC.64 UR4, c[0x0][0x8f8] ;  /* 0x00023e0000047ab9 */ /* 0x000fe20000000a00 */
[----:B------:R-:W-:Y:S01]  /*5620*/  PRMT R10, RZ, 0x7610, R10 ;  /* 0x00007610ff0a7816 */ /* 0x000fe2000000000a */
[----:B------:R-:W-:Y:S01]  /*5630*/  IMAD.MOV.U32 R13, RZ, RZ, -0x1 ;  /* 0xffffffffff0d7424 */ /* 0x000fe200078e00ff */
[----:B------:R-:W-:Y:S01]  /*5640*/  ISETP.GE.U32.AND P1, PT, R16, UR4, PT ;  /* 0x0000000410007c0c */ /* 0x000fe2000bf26070 */
[----:B------:R-:W-:Y:S01]  /*5650*/  IMAD.MOV.U32 R6, RZ, RZ, -0x1 ;  /* 0xffffffffff067424 */ /* 0x000fe200078e00ff */
[----:B------:R-:W-:Y:S02]  /*5660*/  MOV R7, 0xffffffff ;  /* 0xffffffff00077802 */ /* 0x000fe40000000f00 */
[----:B------:R-:W-:-:S13]  /*5670*/  ISETP.GE.U32.AND.EX P1, PT, R17, UR5, PT, P1 ;  /* 0x0000000511007c0c */ /* 0x000fda000bf26110 */
        /* <DEDUP_REMOVED lines=10> */
[----:B-1----:R-:W-:-:S05]  /*5720*/  IADD3 R13, P1, R16, R7, RZ ;  /* 0x00000007100d7210 */ /* 0x002fca0007f3e0ff */
        /* <DEDUP_REMOVED lines=8> */
.L_x_98:
[--C-:B------:R-:W-:Y:S01]  /*57b0*/  SHF.R.U64 R14, R12, R20, R13.reuse ;  /* 0x000000140c0e7219 */ /* 0x100fe2000000120d */
[----:B------:R-:W1:Y:S01]  /*57c0*/  LDC R26, c[0x0][0x8c0] ;  /* 0x00023000ff1a7b82 */ /* 0x000e620000000800 */
[----:B------:R-:W-:Y:S01]  /*57d0*/  I2FP.F32.U32 R7, R8 ;  /* 0x0000000800077245 */ /* 0x000fe20000201000 */
[----:B------:R-:W-:Y:S01]  /*57e0*/  ULDC UR4, c[0x0][0x150] ;  /* 0x0000540000047ab9 */ /* 0x000fe20000000800 */
[----:B------:R-:W-:Y:S02]  /*57f0*/  SHF.R.U32.HI R6, RZ, R20, R13 ;  /* 0x00000014ff067219 */ /* 0x000fe4000001160d */
[----:B------:R-:W-:Y:S01]  /*5800*/  IADD3 R9, P1, RZ, -R14, RZ ;  /* 0x8000000eff097210 */ /* 0x000fe20007f3e0ff */
[----:B------:R-:W-:Y:S01]  /*5810*/  FMUL R13, R7, UR4 ;  /* 0x00000004070d7c20 */ /* 0x000fe20008400000 */
[----:B------:R-:W-:Y:S01]  /*5820*/  ULDC UR4, c[0x0][0x154] ;  /* 0x0000550000047ab9 */ /* 0x000fe20000000800 */
[----:B------:R-:W2:Y:S02]  /*5830*/  LDC.64 R28, c[0x0][0x8e8] ;  /* 0x00023a00ff1c7b82 */ /* 0x000ea40000000a00 */
[----:B------:R-:W-:-:S02]  /*5840*/  IMAD.X R11, RZ, RZ, ~R6, P1 ;  /* 0x000000ffff0b7224 */ /* 0x000fc400008e0e06 */
[----:B------:R-:W3:Y:S01]  /*5850*/  F2I.U32.TRUNC.NTZ R13, R13 ;  /* 0x0000000d000d7305 */ /* 0x000ee2000020f000 */
[----:B------:R-:W-:-:S03]  /*5860*/  IMAD.WIDE.U32 R6, R9, R24, R16 ;  /* 0x0000001809067225 */ /* 0x000fc600078e0010 */
[----:B------:R-:W4:Y:S01]  /*5870*/  LDC R15, c[0x0][0x144] ;  /* 0x00005100ff0f7b82 */ /* 0x000f220000000800 */
[----:B------:R-:W-:-:S04]  /*5880*/  IMAD R10, R11, R24, RZ ;  /* 0x000000180b0a7224 */ /* 0x000fc800078e02ff */
[----:B------:R-:W-:Y:S02]  /*5890*/  IMAD R9, R9, R25, R10 ;  /* 0x0000001909097224 */ /* 0x000fe400078e020a */
[----:B------:R-:W-:Y:S01]  /*58a0*/  IMAD.MOV.U32 R10, RZ, RZ, -0x1 ;  /* 0xffffffffff0a7424 */ /* 0x000fe200078e00ff */
[----:B------:R-:W5:Y:S02]  /*58b0*/  LDC R20, c[0x0][0x8b0] ;  /* 0x00022c00ff147b82 */ /* 0x000f640000000800 */
[----:B------:R-:W-:Y:S02]  /*58c0*/  IADD3 R7, R7, R9, RZ ;  /* 0x0000000907077210 */ /* 0x000fe40007ffe0ff */
[----:B------:R-:W-:Y:S02]  /*58d0*/  I2FP.F32.U32 R9, R3 ;  /* 0x0000000300097245 */ /* 0x000fe40000201000 */
[-C--:B-1----:R-:W-:Y:S01]  /*58e0*/  SHF.R.U64 R12, R6, R26.reuse, R7 ;  /* 0x0000001a060c7219 */ /* 0x082fe20000001207 */
[----:B---3--:R-:W-:Y:S01]  /*58f0*/  IMAD.MOV R6, RZ, RZ, -R13 ;  /* 0x000000ffff067224 */ /* 0x008fe200078e0a0d */
[----:B------:R-:W1:Y:S01]  /*5900*/  LDC R11, c[0x0][0x900] ;  /* 0x00024000ff0b7b82 */ /* 0x000e620000000800 */
[----:B--2---:R-:W-:Y:S01]  /*5910*/  ISETP.NE.U32.AND P1, PT, R28, RZ, PT ;  /* 0x000000ff1c00720c */ /* 0x004fe20003f25070 */
[----:B------:R-:W-:Y:S01]  /*5920*/  FMUL R9, R9, UR4 ;  /* 0x0000000409097c20 */ /* 0x000fe20008400000 */
[----:B------:R-:W-:-:S02]  /*5930*/  SHF.R.U32.HI R7, RZ, R26, R7 ;  /* 0x0000001aff077219 */ /* 0x000fc40000011607 */
[----:B------:R-:W-:-:S03]  /*5940*/  ISETP.NE.AND.EX P1, PT, R29, RZ, PT, P1 ;  /* 0x000000ff1d00720c */ /* 0x000fc60003f25310 */
[----:B------:R-:W2:Y:S01]  /*5950*/  LDC R24, c[0x0][0x148] ;  /* 0x00005200ff187b82 */ /* 0x000ea20000000800 */
[----:B----4-:R-:W-:Y:S02]  /*5960*/  IMAD R25, R15, R6, R8 ;  /* 0x000000060f197224 */ /* 0x010fe400078e0208 */
[----:B------:R-:W-:-:S05]  /*5970*/  IMAD.MOV.U32 R8, RZ, RZ, 0x1 ;  /* 0x00000001ff087424 */ /* 0x000fca00078e00ff */
[----:B------:R-:W3:Y:S01]  /*5980*/  LDC R23, c[0x0][0x8a8] ;  /* 0x00022a00ff177b82 */ /* 0x000ee20000000800 */
[-CC-:B-----5:R-:W-:Y:S02]  /*5990*/  SHF.R.U64 R15, R12, R20.reuse, R7.reuse ;  /* 0x000000140c0f7219 */ /* 0x1a0fe40000001207 */
[----:B------:R-:W-:Y:S02]  /*59a0*/  SHF.R.U32.HI R6, RZ, R20, R7 ;  /* 0x00000014ff067219 */ /* 0x000fe40000011607 */
[----:B------:R4:W1:Y:S03]  /*59b0*/  F2I.U32.TRUNC.NTZ R20, R9 ;  /* 0x0000000900147305 */ /* 0x000866000020f000 */
[----:B------:R-:W2:Y:S01]  /*59c0*/  LDC R27, c[0x0][0x8f0] ;  /* 0x00023c00ff1b7b82 */ /* 0x000ea20000000800 */
[-C--:B-1----:R-:W-:Y:S02]  /*59d0*/  SHF.R.U64 R21, R15, R11.reuse, R6 ;  /* 0x0000000b0f157219 */ /* 0x082fe40000001206 */
[----:B------:R-:W-:-:S02]  /*59e0*/  SHF.L.U32 R10, R10, R11, RZ ;  /* 0x0000000b0a0a7219 */ /* 0x000fc400000006ff */
[-C--:B------:R-:W-:Y:S01]  /*59f0*/  SHF.R.U32.HI R7, RZ, R11.reuse, R6 ;  /* 0x0000000bff077219 */ /* 0x080fe20000011606 */
[----:B------:R-:W-:Y:S01]  /*5a00*/  IMAD.MOV.U32 R6, RZ, RZ, R21 ;  /* 0x000000ffff067224 */ /* 0x000fe200078e0015 */
[----:B------:R-:W-:Y:S01]  /*5a10*/  SHF.L.U32 R26, R8, R11, RZ ;  /* 0x0000000b081a7219 */ /* 0x000fe200000006ff */
[----:B------:R-:W1:Y:S01]  /*5a20*/  LDC R30, c[0x0][0x8e0] ;  /* 0x00023800ff1e7b82 */ /* 0x000e620000000800 */
[----:B------:R-:W-:-:S07]  /*5a30*/  LOP3.LUT R32, RZ, R10, RZ, 0x33, !PT ;  /* 0x0000000aff207212 */ /* 0x000fce00078e33ff */
[----:B------:R-:W1:Y:S01]  /*5a40*/  LDC R31, c[0x0][0x8b8] ;  /* 0x00022e00ff1f7b82 */ /* 0x000e620000000800 */
[----:B----4-:R-:W-:Y:S05]  /*5a50*/  @!P1 BRA `(.L_x_99) ;  /* 0x0000000000289947 */ /* 0x010fea0003800000 */
[----:B------:R-:W4:Y:S02]  /*5a60*/  LDC R6, c[0x0][0x8f4] ;  /* 0x00023d00ff067b82 */ /* 0x000f240000000800 */
[----:B----4-:R-:W-:-:S05]  /*5a70*/  IADD3 R11, P1, R21, R6, RZ ;  /* 0x00000006150b7210 */ /* 0x010fca0007f3e0ff */
        /* <DEDUP_REMOVED lines=8> */
.L_x_99:
[----:B------:R-:W-:Y:S01]  /*5b00*/  ISETP.NE.AND P1, PT, R2, 0x1, PT ;  /* 0x000000010200780c */ /* 0x000fe20003f25270 */
[----:B---3--:R-:W-:Y:S01]  /*5b10*/  VIADD R9, R23, 0xffffffff ;  /* 0xffffffff17097836 */ /* 0x008fe20000000000 */
[----:B--2---:R-:W-:Y:S01]  /*5b20*/  SHF.R.U64 R7, R6, R27, R7 ;  /* 0x0000001b06077219 */ /* 0x004fe20000001207 */
[----:B------:R-:W-:Y:S01]  /*5b30*/  IMAD.MOV.U32 R10, RZ, RZ, 0x1 ;  /* 0x00000001ff0a7424 */ /* 0x000fe200078e00ff */
[----:B------:R-:W-:Y:S02]  /*5b40*/  IADD3 R20, -R20, RZ, RZ ;  /* 0x000000ff14147210 */ /* 0x000fe40007ffe1ff */
[----:B------:R-:W-:Y:S01]  /*5b50*/  LOP3.LUT R6, R15, R32, RZ, 0xc0, !PT ;  /* 0x000000200f067212 */ /* 0x000fe200078ec0ff */
[----:B------:R-:W-:Y:S01]  /*5b60*/  IMAD.MOV R8, RZ, RZ, -R7 ;  /* 0x000000ffff087224 */ /* 0x000fe200078e0a07 */
[----:B------:R-:W-:-:S03]  /*5b70*/  LOP3.LUT R12, R12, R9, RZ, 0xc0, !PT ;  /* 0x000000090c0c7212 */ /* 0x000fc600078ec0ff */
[----:B------:R-:W-:Y:S02]  /*5b80*/  IMAD R6, R26, R7, R6 ;  /* 0x000000071a067224 */ /* 0x000fe400078e0206 */
[----:B------:R-:W-:Y:S02]  /*5b90*/  @P1 IMAD R25, R24, R20, R3 ;  /* 0x0000001418191224 */ /* 0x000fe400078e0203 */
[----:B-1----:R-:W-:Y:S02]  /*5ba0*/  IMAD R3, R8, R30, R21 ;  /* 0x0000001e08037224 */ /* 0x002fe400078e0215 */
[----:B------:R-:W-:Y:S02]  /*5bb0*/  IMAD R13, R6, R31, R25 ;  /* 0x0000001f060d7224 */ /* 0x000fe400078e0219 */
[----:B------:R-:W-:-:S05]  /*5bc0*/  IMAD R6, R3, R23, R12 ;  /* 0x0000001703067224 */ /* 0x000fca00078e020c */
[----:B------:R-:W-:Y:S02]  /*5bd0*/  SEL R7, R6, R13, !P1 ;  /* 0x0000000d06077207 */ /* 0x000fe40004800000 */
[----:B------:R-:W-:Y:S01]  /*5be0*/  SEL R13, R13, R6, !P1 ;  /* 0x000000060d0d7207 */ /* 0x000fe20004800000 */
[----:B------:R-:W-:-:S07]  /*5bf0*/  IMAD.MOV.U32 R6, RZ, RZ, R14 ;  /* 0x000000ffff067224 */ /* 0x000fce00078e000e */
.L_x_97:
[----:B------:R-:W-:-:S08]  /*5c00*/  NOP ;  /* 0x0000000000007918 */ /* 0x000fd00000000000 */
[----:B------:R-:W1:-:S00]  /*5c10*/  USETMAXREG.DEALLOC.CTAPOOL 0x28 ;  /* 0x00000028000079c8 */ /* 0x000e4000080e0500 */
[----:B-1----:R-:W-:-:S13]  /*5c20*/  ISETP.NE.AND P1, PT, R0, 0x1, PT ;  /* 0x000000010000780c */ /* 0x002fda0003f25270 */
[----:B------:R-:W-:Y:S05]  /*5c30*/  @!P1 BRA `(.L_x_10) ;  /* 0x0000002000909947 */ /* 0x000fea0003800000 */
[----:B------:R-:W-:Y:S05]  /*5c40*/  @!P4 BRA `(.L_x_100) ;  /* 0x0000001000a8c947 */ /* 0x000fea0003800000 */
[----:B------:R-:W-:-:S13]  /*5c50*/  ISETP.NE.OR P0, PT, R0, 0x2, P0 ;  /* 0x000000020000780c */ /* 0x000fda0000705670 */
[----:B------:R-:W-:Y:S05]  /*5c60*/  @P0 BRA `(.L_x_10) ;  /* 0x0000002000840947 */ /* 0x000fea0003800000 */
[----:B------:R-:W-:-:S13]  /*5c70*/  LOP3.LUT P1, RZ, R10, 0xff, RZ, 0xc0, !PT ;  /* 0x000000ff0aff7812 */ /* 0x000fda000782c0ff */
[----:B------:R-:W-:Y:S05]  /*5c80*/  @!P1 BRA `(.L_x_101) ;  /* 0x0000000000189947 */ /* 0x000fea0003800000 */
[----:B------:R-:W-:Y:S01]  /*5c90*/  UMOV UR4, 0x400 ;  /* 0x0000040000047882 */ /* 0x000fe20000000000 */
[----:B------:R-:W-:Y:S01]  /*5ca0*/  IMAD.MOV.U32 R0, RZ, RZ, RZ ;  /* 0x000000ffff007224 */ /* 0x000fe200078e00ff */
[----:B------:R-:W-:-:S04]  /*5cb0*/  ULEA UR4, UR36, UR4, 0x18 ;  /* 0x0000000424047291 */ /* 0x000fc8000f8ec03f */
[----:B------:R-:W-:-:S05]  /*5cc0*/  SHF.L.U32 R0, R0, 0x1f, RZ ;  /* 0x0000001f00007819 */ /* 0x000fca00000006ff */
[----:B------:R-:W1:Y:S02]  /*5cd0*/  SYNCS.PHASECHK.TRANS64.TRYWAIT P0, [UR4+0x88], R0 ;  /* 0x00008800ff0075a7 */ /* 0x000e640008000144 */
[----:B-1----:R-:W-:Y:S05]  /*5ce0*/  @!P0 BRA `(.L_x_102) ;  /* 0x0000002000ec8947 */ /* 0x002fea0003800000 */
.L_x_101:
[----:B-1----:R-:W-:Y:S01]  /*5cf0*/  PRMT R0, RZ, 0x7610, R0 ;  /* 0x00007610ff007816 */ /* 0x002fe20000000000 */
[----:B------:R-:W-:Y:S06]  /*5d00*/  @P3 BRA `(.L_x_103) ;  /* 0x0000000000243947 */ /* 0x000fec0003800000 */
[----:B------:R-:W-:Y:S02]  /*5d10*/  ULDC.64 UR4, c[0x0][0x588] ;  /* 0x0001620000047ab9 */ /* 0x000fe40000000a00 */
[----:B------:R-:W-:-:S04]  /*5d20*/  ISETP.NE.U32.AND P0, PT, RZ, UR4, PT ;  /* 0x00000004ff007c0c */ /* 0x000fc8000bf05070 */
[----:B------:R-:W-:-:S13]  /*5d30*/  ISETP.NE.AND.EX P0, PT, RZ, UR5, PT, P0 ;  /* 0x00000005ff007c0c */ /* 0x000fda000bf05300 */
[----:B------:R-:W-:Y:S05]  /*5d40*/  @!P0 BRA `(.L_x_104) ;  /* 0x00000000000c8947 */ /* 0x000fea0003800000 */
[----:B------:R1:W5:Y:S01]  /*5d50*/  LDG.E R3, desc[UR40][R4.64] ;  /* 0x0000002804037981 */ /* 0x000362000c1e1900 */
[----:B------:R-:W-:Y:S01]  /*5d60*/  IMAD.MOV.U32 R0, RZ, RZ, 0x1 ;  /* 0x00000001ff007424 */ /* 0x000fe200078e00ff */
[----:B------:R-:W-:Y:S06]  /*5d70*/  BRA `(.L_x_103) ;  /* 0x0000000000087947 */ /* 0x000fec0003800000 */
.L_x_104:
[----:B------:R-:W2:Y:S01]  /*5d80*/  LDC R3, c[0x0][0x580] ;  /* 0x00016000ff037b82 */ /* 0x000ea20000000800 */
[----:B------:R-:W-:-:S07]  /*5d90*/  IMAD.MOV.U32 R0, RZ, RZ, 0x1 ;  /* 0x00000001ff007424 */ /* 0x000fce00078e00ff */
.L_x_103:
[----:B------:R-:W-:Y:S01]  /*5da0*/  MOV R8, 0x1 ;  /* 0x0000000100087802 */ /* 0x000fe20000000f00 */
[----:B------:R-:W-:Y:S06]  /*5db0*/  @!P1 BRA `(.L_x_105) ;  /* 0x0000000c00dc9947 */ /* 0x000fec0003800000 */
[----:B------:R-:W3:Y:S01]  /*5dc0*/  LDC R9, c[0x0][0x900] ;  /* 0x00024000ff097b82 */ /* 0x000ee20000000800 */
[----:B-1----:R-:W-:Y:S01]  /*5dd0*/  IMAD.MOV.U32 R4, RZ, RZ, -0x1 ;  /* 0xffffffffff047424 */ /* 0x002fe200078e00ff */
[----:B------:R-:W-:Y:S01]  /*5de0*/  LOP3.LUT R10, R19, 0x2, RZ, 0xfc, !PT ;  /* 0x00000002130a7812 */ /* 0x000fe200078efcff */
[----:B------:R-:W-:Y:S01]  /*5df0*/  IMAD.MOV.U32 R8, RZ, RZ, 0x1 ;  /* 0x00000001ff087424 */ /* 0x000fe200078e00ff */
[----:B------:R-:W-:Y:S01]  /*5e00*/  ULDC.64 UR6, c[0x0][0x198] ;  /* 0x0000660000067ab9 */ /* 0x000fe20000000a00 */
[----:B------:R-:W-:Y:S01]  /*5e10*/  ULDC.64 UR14, c[0x0][0x588] ;  /* 0x00016200000e7ab9 */ /* 0x000fe20000000a00 */
[----:B------:R-:W-:Y:S01]  /*5e20*/  ULDC.64 UR22, c[0x0][0x8f8] ;  /* 0x00023e0000167ab9 */ /* 0x000fe20000000a00 */
[----:B------:R-:W-:Y:S01]  /*5e30*/  ULDC.64 UR24, c[0x0][0x590] ;  /* 0x0001640000187ab9 */ /* 0x000fe20000000a00 */
[----:B------:R-:W1:Y:S01]  /*5e40*/  LDC R11, c[0x0][0x8a8] ;  /* 0x00022a00ff0b7b82 */ /* 0x000e620000000800 */
[-C--:B---3--:R-:W-:Y:S02]  /*5e50*/  SHF.L.U32 R4, R4, R9.reuse, RZ ;  /* 0x0000000904047219 */ /* 0x088fe400000006ff */
[----:B------:R-:W-:Y:S01]  /*5e60*/  SHF.L.U32 R9, R8, R9, RZ ;  /* 0x0000000908097219 */ /* 0x000fe200000006ff */
[----:B------:R-:W-:Y:S01]  /*5e70*/  IMAD.MOV.U32 R8, RZ, RZ, 0x1 ;  /* 0x00000001ff087424 */ /* 0x000fe200078e00ff */
[----:B------:R-:W-:Y:S01]  /*5e80*/  LOP3.LUT R12, RZ, R4, RZ, 0x33, !PT ;  /* 0x00000004ff0c7212 */ /* 0x000fe200078e33ff */
[----:B-1----:R-:W-:-:S07]  /*5e90*/  VIADD R11, R11, 0xffffffff ;  /* 0xffffffff0b0b7836 */ /* 0x002fce0000000000 */
.L_x_137:
[----:B------:R-:W-:Y:S02]  /*5ea0*/  ISETP.NE.U32.AND P0, PT, RZ, UR24, PT ;  /* 0x00000018ff007c0c */ /* 0x000fe4000bf05070 */
[----:B------:R-:W-:Y:S02]  /*5eb0*/  R2UR UR19, R13 ;  /* 0x000000000d1372ca */ /* 0x000fe400000e0000 */
[----:B------:R-:W-:Y:S02]  /*5ec0*/  R2UR UR18, R7 ;  /* 0x00000000071272ca */ /* 0x000fe400000e0000 */
[----:B------:R-:W-:-:S09]  /*5ed0*/  ISETP.NE.AND.EX P0, PT, RZ, UR25, PT, P0 ;  /* 0x00000019ff007c0c */ /* 0x000fd2000bf05300 */
[----:B------:R-:W-:Y:S02]  /*5ee0*/  USHF.L.U32 UR19, UR19, 0x8, URZ ;  /* 0x0000000813137899 */ /* 0x000fe4000800063f */
[----:B------:R-:W-:Y:S02]  /*5ef0*/  USHF.L.U32 UR18, UR18, 0x6, URZ ;  /* 0x0000000612127899 */ /* 0x000fe4000800063f */
[----:B--234-:R-:W-:Y:S10]  /*5f00*/  @!P0 BRA `(.L_x_106) ;  /* 0x00000000002c8947 */ /* 0x01cff40003800000 */
[----:B------:R-:W-:-:S04]  /*5f10*/  ISETP.NE.U32.AND P1, PT, RZ, UR14, PT ;  /* 0x0000000eff007c0c */ /* 0x000fc8000bf25070 */
[----:B------:R-:W-:-:S13]  /*5f20*/  ISETP.NE.AND.EX P1, PT, RZ, UR15, PT, P1 ;  /* 0x0000000fff007c0c */ /* 0x000fda000bf25310 */
[----:B------:R-:W-:Y:S05]  /*5f30*/  @!P1 BRA `(.L_x_107) ;  /* 0x0000000000189947 */ /* 0x000fea0003800000 */
[----:B------:R-:W1:Y:S01]  /*5f40*/  LDC.64 R4, c[0x0][0x588] ;  /* 0x00016200ff047b82 */ /* 0x000e620000000a00 */
[----:B--2--5:R-:W-:-:S04]  /*5f50*/  IMAD R3, R6, UR24, RZ ;  /* 0x0000001806037c24 */ /* 0x024fc8000f8e02ff */
[----:B-1----:R-:W-:-:S05]  /*5f60*/  IMAD.WIDE R4, R3, 0x4, R4 ;  /* 0x0000000403047825 */ /* 0x002fca00078e0204 */
[----:B------:R3:W5:Y:S01]  /*5f70*/  LDG.E R3, desc[UR40][R4.64] ;  /* 0x0000002804037981 */ /* 0x000762000c1e1900 */
[----:B------:R-:W-:Y:S01]  /*5f80*/  IMAD.MOV.U32 R0, RZ, RZ, 0x1 ;  /* 0x00000001ff007424 */ /* 0x000fe200078e00ff */
[----:B------:R-:W-:Y:S06]  /*5f90*/  BRA `(.L_x_106) ;  /* 0x0000000000087947 */ /* 0x000fec0003800000 */
.L_x_107:
[----:B--2--5:R-:W1:Y:S01]  /*5fa0*/  LDC R3, c[0x0][0x580] ;  /* 0x00016000ff037b82 */ /* 0x024e620000000800 */
[----:B------:R-:W-:-:S07]  /*5fb0*/  IMAD.MOV.U32 R0, RZ, RZ, 0x1 ;  /* 0x00000001ff007424 */ /* 0x000fce00078e00ff */
.L_x_106:
[----:B------:R-:W-:Y:S05]  /*5fc0*/  @!P0 BRA `(.L_x_108) ;  /* 0x00000000001c8947 */ /* 0x000fea0003800000 */
[----:B------:R-:W-:-:S13]  /*5fd0*/  LOP3.LUT P2, RZ, R0, 0xff, RZ, 0xc0, !PT ;  /* 0x000000ff00ff7812 */ /* 0x000fda000784c0ff */
[----:B---3--:R-:W3:Y:S02]  /*5fe0*/  @!P2 LDC.64 R4, c[0x0][0x588] ;  /* 0x00016200ff04ab82 */ /* 0x008ee40000000a00 */
[----:B---3--:R-:W-:-:S04]  /*5ff0*/  @!P2 ISETP.NE.U32.AND P0, PT, R4, RZ, PT ;  /* 0x000000ff0400a20c */ /* 0x008fc80003f05070 */
[----:B------:R-:W-:Y:S02]  /*6000*/  @!P2 ISETP.NE.AND.EX P1, PT, R5, RZ, PT, P0 ;  /* 0x000000ff0500a20c */ /* 0x000fe40003f25300 */
[----:B-12--5:R-:W-:Y:S02]  /*6010*/  @P2 FSETP.EQ.AND P0, PT, R3, RZ, PT ;  /* 0x000000ff0300220b */ /* 0x026fe40003f02000 */
[----:B------:R-:W-:Y:S01]  /*6020*/  @!P2 PLOP3.LUT P0, PT, P1, PT, PT, 0x8, 0x0 ;  /* 0x000000000000a81c */ /* 0x000fe20000f0e170 */
[----:B------:R-:W-:-:S12]  /*6030*/  BRA `(.L_x_109) ;  /* 0x0000000000047947 */ /* 0x000fd80003800000 */
.L_x_108:
[----:B-12--5:R-:W-:-:S13]  /*6040*/  FSETP.EQ.AND P0, PT, R3, RZ, PT ;  /* 0x000000ff0300720b */ /* 0x026fda0003f02000 */
.L_x_109:
[----:B------:R-:W-:Y:S02]  /*6050*/  ISETP.NE.AND P2, PT, R10, 0x3, PT ;  /* 0x000000030a00780c */ /* 0x000fe40003f45270 */
[----:B------:R-:W-:-:S04]  /*6060*/  ELECT P1, URZ, PT ;  /* 0x00000000003f782f */ /* 0x000fc80003820000 */
[----:B------:R-:W-:-:S07]  /*6070*/  PLOP3.LUT P0, PT, P1, P0, PT, 0x20, 0x0 ;  /* 0x000000000000781c */ /* 0x000fce0000f00470 */
[----:B------:R-:W-:Y:S06]  /*6080*/  @!P2 BRA `(.L_x_110) ;  /* 0x000000000004a947 */ /* 0x000fec0003800000 */
[----:B------:R-:W-:Y:S01]  /*6090*/  BPT.TRAP 0x1 ;  /* 0x000000040000795c */ /* 0x000fe20000300000 */
.L_x_110:
[----:B------:R-:W1:Y:S01]  /*60a0*/  S2UR UR36, SR_CgaCtaId ;  /* 0x00000000002479c3 */ /* 0x000e620000008800 */
[----:B------:R-:W-:Y:S01]  /*60b0*/  UMOV UR4, 0x400 ;  /* 0x0000040000047882 */ /* 0x000fe20000000000 */
[----:B---3--:R-:W-:Y:S01]  /*60c0*/  SHF.L.U32 R4, R8, 0x1f, RZ ;  /* 0x0000001f08047819 */ /* 0x008fe200000006ff */
[----:B-1----:R-:W-:-:S09]  /*60d0*/  ULEA UR5, UR36, UR4, 0x18 ;  /* 0x0000000424057291 */ /* 0x002fd2000f8ec03f */
[----:B------:R-:W1:Y:S02]  /*60e0*/  SYNCS.PHASECHK.TRANS64.TRYWAIT P1, [UR5+0x60], R4 ;  /* 0x00006004ff0075a7 */ /* 0x000e640008020145 */
[----:B-1----:R-:W-:Y:S05]  /*60f0*/  @!P1 BRA `(.L_x_111) ;  /* 0x0000002000009947 */ /* 0x002fea0003800000 */
.L_x_169:
[----:B------:R-:W-:Y:S04]  /*6100*/  BSSY B0, `(.L_x_112) ;  /* 0x000000e000007945 */ /* 0x000fe80003800000 */
[----:B------:R-:W-:Y:S05]  /*6110*/  @!P0 BRA `(.L_x_113) ;  /* 0x0000000000308947 */ /* 0x000fea0003800000 */
[----:B------:R-:W-:Y:S01]  /*6120*/  R2UR UR20, R6 ;  /* 0x00000000061472ca */ /* 0x000fe200000e0000 */
[----:B------:R-:W-:Y:S02]  /*6130*/  UIADD3 UR8, UP0, UR6, 0x3f0, URZ ;  /* 0x000003f006087890 */ /* 0x000fe4000ff1e03f */
[----:B------:R-:W-:Y:S02]  /*6140*/  UIADD3 UR16, UR5, 0x200, URZ ;  /* 0x0000020005107890 */ /* 0x000fe4000fffe03f */
[----:B------:R-:W-:Y:S02]  /*6150*/  UIADD3 UR17, UR5, 0x40, URZ ;  /* 0x0000004005117890 */ /* 0x000fe4000fffe03f */
[----:B------:R-:W-:Y:S01]  /*6160*/  UIADD3.X UR9, URZ, UR7, URZ, UP0, !UPT ;  /* 0x000000073f097290 */ /* 0x000fe200087fe43f */
[----:B------:R-:W-:Y:S01]  /*6170*/  UMOV UR10, 0x0 ;  /* 0x00000000000a7882 */ /* 0x000fe20000000000 */
[----:B------:R-:W-:-:S07]  /*6180*/  UMOV UR11, 0x10000000 ;  /* 0x10000000000b7882 */ /* 0x000fce0000000000 */
[----:B------:R2:W-:Y:S02]  /*6190*/  UTMALDG.3D [UR16], [UR8], desc[UR10] ;  /* 0x00000a10080075b4 */ /* 0x0005e40008011000 */
[----:B--2---:R-:W-:Y:S05]  /*61a0*/  @!P2 BRA `(.L_x_114) ;  /* 0x000000000004a947 */ /* 0x004fea0003800000 */
[----:B------:R-:W-:Y:S01]  /*61b0*/  BPT.TRAP 0x1 ;  /* 0x000000040000795c */ /* 0x000fe20000300000 */
.L_x_114:
[----:B-1----:R-:W1:Y:S02]  /*61c0*/  LDC R5, c[0x0][0x800] ;  /* 0x00020000ff057b82 */ /* 0x002e640000000800 */
[----:B-1----:R2:W-:Y:S02]  /*61d0*/  SYNCS.ARRIVE.TRANS64.RED.A0TR RZ, [UR5+0x40], R5 ;  /* 0x00004005ffff79a7 */ /* 0x0025e40008300405 */
.L_x_113:
[----:B------:R-:W-:Y:S05]  /*61e0*/  BSYNC B0 ;  /* 0x0000000000007941 */ /* 0x000fea0003800000 */
.L_x_112:
[----:B------:R-:W-:Y:S05]  /*61f0*/  @!P2 BRA `(.L_x_115) ;  /* 0x000000000004a947 */ /* 0x000fea0003800000 */
[----:B------:R-:W-:Y:S01]  /*6200*/  BPT.TRAP 0x1 ;  /* 0x000000040000795c */ /* 0x000fe20000300000 */
.L_x_115:
[----:B------:R-:W-:-:S04]  /*6210*/  UIADD3 UR4, UR5, 0x40, URZ ;  /* 0x0000004005047890 */ /* 0x000fc8000fffe03f */
[----:B------:R-:W-:-:S09]  /*6220*/  UPRMT UR4, UR36, 0x654, UR4 ;  /* 0x0000065424047896 */ /* 0x000fd20008000004 */
[----:B------:R-:W-:Y:S01]  /*6230*/  SYNCS.ARRIVE.TRANS64.RED.A1T0 RZ, [UR4], RZ ;  /* 0x000000ffffff79a7 */ /* 0x000fe20008100404 */
[----:B------:R-:W-:Y:S05]  /*6240*/  @!P2 BRA `(.L_x_116) ;  /* 0x000000000004a947 */ /* 0x000fea0003800000 */
[----:B------:R-:W-:Y:S01]  /*6250*/  BPT.TRAP 0x1 ;  /* 0x000000040000795c */ /* 0x000fe20000300000 */
.L_x_116:
[----:B------:R-:W3:Y:S02]  /*6260*/  SYNCS.PHASECHK.TRANS64.TRYWAIT P1, [UR5+0x68], R4 ;  /* 0x00006804ff0075a7 */ /* 0x000ee40008020145 */
[----:B---3--:R-:W-:Y:S05]  /*6270*/  @!P1 BRA `(.L_x_117) ;  /* 0x0000001c00b89947 */ /* 0x008fea0003800000 */
.L_x_170:
[----:B------:R-:W-:Y:S04]  /*6280*/  BSSY B0, `(.L_x_118) ;  /* 0x0000010000007945 */ /* 0x000fe80003800000 */
[----:B------:R-:W-:Y:S05]  /*6290*/  @!P0 BRA `(.L_x_119) ;  /* 0x0000000000388947 */ /* 0x000fea0003800000 */
[----:B------:R-:W-:Y:S01]  /*62a0*/  UIADD3 UR16, UP0, UR6, 0x3f0, URZ ;  /* 0x000003f006107890 */ /* 0x000fe2000ff1e03f */
[----:B------:R-:W-:Y:S01]  /*62b0*/  R2UR UR12, R6 ;  /* 0x00000000060c72ca */ /* 0x000fe200000e0000 */
[----:B------:R-:W-:Y:S02]  /*62c0*/  UIADD3 UR11, UR19, 0x80, URZ ;  /* 0x00000080130b7890 */ /* 0x000fe4000fffe03f */
[----:B------:R-:W-:Y:S02]  /*62d0*/  UIADD3 UR8, UR5, 0x2200, URZ ;  /* 0x0000220005087890 */ /* 0x000fe4000fffe03f */
[----:B------:R-:W-:Y:S02]  /*62e0*/  UIADD3 UR9, UR5, 0x48, URZ ;  /* 0x0000004805097890 */ /* 0x000fe4000fffe03f */
[----:B------:R-:W-:Y:S01]  /*62f0*/  UIADD3.X UR17, URZ, UR7, URZ, UP0, !UPT ;  /* 0x000000073f117290 */ /* 0x000fe200087fe43f */
[----:B------:R-:W-:Y:S01]  /*6300*/  UMOV UR20, 0x0 ;  /* 0x0000000000147882 */ /* 0x000fe20000000000 */
[----:B------:R-:W-:Y:S01]  /*6310*/  UMOV UR21, 0x10000000 ;  /* 0x1000000000157882 */ /* 0x000fe20000000000 */
[----:B------:R-:W-:-:S06]  /*6320*/  UMOV UR10, UR18 ;  /* 0x00000012000a7c82 */ /* 0x000fcc0008000000 */
[----:B------:R3:W-:Y:S02]  /*6330*/  UTMALDG.3D [UR8], [UR16], desc[UR20] ;  /* 0x00001408100075b4 */ /* 0x0007e40008011000 */
[----:B---3--:R-:W-:Y:S05]  /*6340*/  @!P2 BRA `(.L_x_120) ;  /* 0x000000000004a947 */ /* 0x008fea0003800000 */
[----:B------:R-:W-:Y:S01]  /*6350*/  BPT.TRAP 0x1 ;  /* 0x000000040000795c */ /* 0x000fe20000300000 */
.L_x_120:
[----:B-12---:R-:W1:Y:S02]  /*6360*/  LDC R5, c[0x0][0x800] ;  /* 0x00020000ff057b82 */ /* 0x006e640000000800 */
[----:B-1----:R3:W-:Y:S02]  /*6370*/  SYNCS.ARRIVE.TRANS64.RED.A0TR RZ, [UR5+0x48], R5 ;  /* 0x00004805ffff79a7 */ /* 0x0027e40008300405 */
.L_x_119:
[----:B------:R-:W-:Y:S05]  /*6380*/  BSYNC B0 ;  /* 0x0000000000007941 */ /* 0x000fea0003800000 */
.L_x_118:
[----:B------:R-:W-:Y:S05]  /*6390*/  @!P2 BRA `(.L_x_121) ;  /* 0x000000000004a947 */ /* 0x000fea0003800000 */
[----:B------:R-:W-:Y:S01]  /*63a0*/  BPT.TRAP 0x1 ;  /* 0x000000040000795c */ /* 0x000fe20000300000 */
.L_x_121:
[----:B------:R-:W-:Y:S02]  /*63b0*/  UIADD3 UR4, UR5, 0x48, URZ ;  /* 0x0000004805047890 */ /* 0x000fe4000fffe03f */
[----:B------:R-:W-:Y:S02]  /*63c0*/  UIADD3 UR10, UR18, 0x20, URZ ;  /* 0x00000020120a7890 */ /* 0x000fe4000fffe03f */
[----:B------:R-:W-:-:S09]  /*63d0*/  UPRMT UR4, UR36, 0x654, UR4 ;  /* 0x0000065424047896 */ /* 0x000fd20008000004 */
[----:B------:R-:W-:Y:S01]  /*63e0*/  SYNCS.ARRIVE.TRANS64.RED.A1T0 RZ, [UR4], RZ ;  /* 0x000000ffffff79a7 */ /* 0x000fe20008100404 */
[----:B------:R-:W-:Y:S05]  /*63f0*/  @!P2 BRA `(.L_x_122) ;  /* 0x000000000004a947 */ /* 0x000fea0003800000 */
[----:B------:R-:W-:Y:S01]  /*6400*/  BPT.TRAP 0x1 ;  /* 0x000000040000795c */ /* 0x000fe20000300000 */
.L_x_122:
[----:B------:R-:W4:Y:S02]  /*6410*/  SYNCS.PHASECHK.TRANS64.TRYWAIT P1, [UR5+0x70], R4 ;  /* 0x00007004ff0075a7 */ /* 0x000f240008020145 */
[----:B----4-:R-:W-:Y:S05]  /*6420*/  @!P1 BRA `(.L_x_123) ;  /* 0x0000001c00649947 */ /* 0x010fea0003800000 */
.L_x_171:
        /* <DEDUP_REMOVED lines=8> */
[----:B------:R-:W-:Y:S01]  /*64b0*/  UMOV UR21, 0x10000000 ;  /* 0x1000000000157882 */ /* 0x000fe20000000000 */
[----:B------:R-:W-:-:S06]  /*64c0*/  UMOV UR11, UR19 ;  /* 0x00000013000b7c82 */ /* 0x000fcc0008000000 */
[----:B------:R4:W-:Y:S02]  /*64d0*/  UTMALDG.3D [UR8], [UR16], desc[UR20] ;  /* 0x00001408100075b4 */ /* 0x0009e40008011000 */
[----:B----4-:R-:W-:Y:S05]  /*64e0*/  @!P2 BRA `(.L_x_126) ;  /* 0x000000000004a947 */ /* 0x010fea0003800000 */
[----:B------:R-:W-:Y:S01]  /*64f0*/  BPT.TRAP 0x1 ;  /* 0x000000040000795c */ /* 0x000fe20000300000 */
.L_x_126:
[----:B-123--:R-:W1:Y:S02]  /*6500*/  LDC R5, c[0x0][0x800] ;  /* 0x00020000ff057b82 */ /* 0x00ee640000000800 */
[----:B-1----:R4:W-:Y:S02]  /*6510*/  SYNCS.ARRIVE.TRANS64.RED.A0TR RZ, [UR5+0x50], R5 ;  /* 0x00005005ffff79a7 */ /* 0x0029e40008300405 */
.L_x_125:
[----:B------:R-:W-:Y:S05]  /*6520*/  BSYNC B0 ;  /* 0x0000000000007941 */ /* 0x000fea0003800000 */
.L_x_124:
[----:B------:R-:W-:Y:S05]  /*6530*/  @!P2 BRA `(.L_x_127) ;  /* 0x000000000004a947 */ /* 0x000fea0003800000 */
[----:B------:R-:W-:Y:S01]  /*6540*/  BPT.TRAP 0x1 ;  /* 0x000000040000795c */ /* 0x000fe20000300000 */
.L_x_127:
[----:B------:R-:W-:-:S04]  /*6550*/  UIADD3 UR4, UR5, 0x50, URZ ;  /* 0x0000005005047890 */ /* 0x000fc8000fffe03f */
[----:B------:R-:W-:-:S09]  /*6560*/  UPRMT UR4, UR36, 0x654, UR4 ;  /* 0x0000065424047896 */ /* 0x000fd20008000004 */
[----:B------:R-:W-:Y:S01]  /*6570*/  SYNCS.ARRIVE.TRANS64.RED.A1T0 RZ, [UR4], RZ ;  /* 0x000000ffffff79a7 */ /* 0x000fe20008100404 */
[----:B------:R-:W-:Y:S05]  /*6580*/  @!P2 BRA `(.L_x_128) ;  /* 0x000000000004a947 */ /* 0x000fea0003800000 */
[----:B------:R-:W-:Y:S01]  /*6590*/  BPT.TRAP 0x1 ;  /* 0x000000040000795c */ /* 0x000fe20000300000 */
.L_x_128:
[----:B------:R-:W5:Y:S02]  /*65a0*/  SYNCS.PHASECHK.TRANS64.TRYWAIT P1, [UR5+0x78], R4 ;  /* 0x00007804ff0075a7 */ /* 0x000f640008020145 */
[----:B-----5:R-:W-:Y:S05]  /*65b0*/  @!P1 BRA `(.L_x_129) ;  /* 0x0000001c00189947 */ /* 0x020fea0003800000 */
.L_x_172:
[----:B------:R-:W-:Y:S04]  /*65c0*/  BSSY B0, `(.L_x_130) ;  /* 0x000000f000007945 */ /* 0x000fe80003800000 */
[----:B------:R-:W-:Y:S05]  /*65d0*/  @!P0 BRA `(.L_x_131) ;  /* 0x0000000000348947 */ /* 0x000fea0003800000 */
[----:B------:R-:W-:Y:S01]  /*65e0*/  R2UR UR12, R6 ;  /* 0x00000000060c72ca */ /* 0x000fe200000e0000 */
[----:B------:R-:W-:Y:S02]  /*65f0*/  UIADD3 UR16, UP0, UR6, 0x3f0, URZ ;  /* 0x000003f006107890 */ /* 0x000fe4000ff1e03f */
[----:B------:R-:W-:Y:S02]  /*6600*/  UIADD3 UR11, UR19, 0x80, URZ ;  /* 0x00000080130b7890 */ /* 0x000fe4000fffe03f */
[----:B------:R-:W-:Y:S02]  /*6610*/  UIADD3 UR8, UR5, 0x6200, URZ ;  /* 0x0000620005087890 */ /* 0x000fe4000fffe03f */
[----:B------:R-:W-:Y:S02]  /*6620*/  UIADD3 UR9, UR5, 0x58, URZ ;  /* 0x0000005805097890 */ /* 0x000fe4000fffe03f */
[----:B------:R-:W-:Y:S01]  /*6630*/  UIADD3.X UR17, URZ, UR7, URZ, UP0, !UPT ;  /* 0x000000073f117290 */ /* 0x000fe200087fe43f */
[----:B------:R-:W-:Y:S01]  /*6640*/  UMOV UR20, 0x0 ;  /* 0x0000000000147882 */ /* 0x000fe20000000000 */
[----:B------:R-:W-:-:S07]  /*6650*/  UMOV UR21, 0x10000000 ;  /* 0x1000000000157882 */ /* 0x000fce0000000000 */
[----:B------:R1:W-:Y:S02]  /*6660*/  UTMALDG.3D [UR8], [UR16], desc[UR20] ;  /* 0x00001408100075b4 */ /* 0x0003e40008011000 */
[----:B-1----:R-:W-:Y:S05]  /*6670*/  @!P2 BRA `(.L_x_132) ;  /* 0x000000000004a947 */ /* 0x002fea0003800000 */
[----:B------:R-:W-:Y:S01]  /*6680*/  BPT.TRAP 0x1 ;  /* 0x000000040000795c */ /* 0x000fe20000300000 */
.L_x_132:
[----:B------:R-:W1:Y:S02]  /*6690*/  LDC R4, c[0x0][0x800] ;  /* 0x00020000ff047b82 */ /* 0x000e640000000800 */
[----:B-1----:R1:W-:Y:S02]  /*66a0*/  SYNCS.ARRIVE.TRANS64.RED.A0TR RZ, [UR5+0x58], R4 ;  /* 0x00005804ffff79a7 */ /* 0x0023e40008300405 */
.L_x_131:
[----:B------:R-:W-:Y:S05]  /*66b0*/  BSYNC B0 ;  /* 0x0000000000007941 */ /* 0x000fea0003800000 */
.L_x_130:
[----:B------:R-:W-:Y:S05]  /*66c0*/  @!P2 BRA `(.L_x_133) ;  /* 0x000000000004a947 */ /* 0x000fea0003800000 */
[----:B------:R-:W-:Y:S01]  /*66d0*/  BPT.TRAP 0x1 ;  /* 0x000000040000795c */ /* 0x000fe20000300000 */
.L_x_133:
[----:B------:R-:W-:Y:S01]  /*66e0*/  IADD3 R16, P0, R16, UR38, RZ ;  /* 0x0000002610107c10 */ /* 0x000fe2000ff1e0ff */
[----:B------:R-:W-:Y:S01]  /*66f0*/  UIADD3 UR4, UR5, 0x58, URZ ;  /* 0x0000005805047890 */ /* 0x000fe2000fffe03f */
[----:B------:R-:W-:Y:S01]  /*6700*/  LOP3.LUT R8, R8, 0x1, RZ, 0x3c, !PT ;  /* 0x0000000108087812 */ /* 0x000fe200078e3cff */
[----:B------:R-:W-:Y:S01]  /*6710*/  IMAD.MOV.U32 R13, RZ, RZ, -0x1 ;  /* 0xffffffffff0d7424 */ /* 0x000fe200078e00ff */
[----:B------:R-:W-:Y:S01]  /*6720*/  IADD3.X R17, R17, UR37, RZ, P0, !PT ;  /* 0x0000002511117c10 */ /* 0x000fe200087fe4ff */
[----:B------:R-:W-:Y:S01]  /*6730*/  UPRMT UR4, UR36, 0x654, UR4 ;  /* 0x0000065424047896 */ /* 0x000fe20008000004 */
[----:B------:R-:W-:Y:S01]  /*6740*/  ISETP.GE.U32.AND P0, PT, R16, UR22, PT ;  /* 0x0000001610007c0c */ /* 0x000fe2000bf06070 */
[----:B------:R-:W-:Y:S01]  /*6750*/  IMAD.MOV.U32 R6, RZ, RZ, -0x1 ;  /* 0xffffffffff067424 */ /* 0x000fe200078e00ff */
[----:B-1----:R-:W-:Y:S02]  /*6760*/  PRMT R4, RZ, 0x7610, R4 ;  /* 0x00007610ff047816 */ /* 0x002fe40000000004 */
[----:B------:R-:W-:-:S02]  /*6770*/  ISETP.GE.U32.AND.EX P0, PT, R17, UR23, PT, P0 ;  /* 0x0000001711007c0c */ /* 0x000fc4000bf06100 */
[----:B------:R-:W-:Y:S02]  /*6780*/  MOV R7, 0xffffffff ;  /* 0xffffffff00077802 */ /* 0x000fe40000000f00 */
[----:B------:R-:W-:Y:S09]  /*6790*/  SYNCS.ARRIVE.TRANS64.RED.A1T0 RZ, [UR4], RZ ;  /* 0x000000ffffff79a7 */ /* 0x000ff20008100404 */
[----:B------:R-:W-:Y:S05]  /*67a0*/  @P0 BRA `(.L_x_134) ;  /* 0x0000000400580947 */ /* 0x000fea0003800000 */
[----:B------:R-:W1:Y:S01]  /*67b0*/  S2R R13, SR_CTAID.X ;  /* 0x00000000000d7919 */ /* 0x000e620000002500 */
[----:B------:R-:W5:Y:S01]  /*67c0*/  LDC.64 R14, c[0x0][0x8d0] ;  /* 0x00023400ff0e7b82 */ /* 0x000f620000000a00 */
[----:B------:R-:W-:Y:S01]  /*67d0*/  ULDC UR4, c[0x0][0x150] ;  /* 0x0000540000047ab9 */ /* 0x000fe20000000800 */
[----:B------:R-:W-:Y:S01]  /*67e0*/  IMAD.MOV.U32 R22, RZ, RZ, R17 ;  /* 0x000000ffff167224 */ /* 0x000fe200078e0011 */
[----:B------:R-:W2:Y:S05]  /*67f0*/  S2R R20, SR_CTAID.Y ;  /* 0x0000000000147919 */ /* 0x000eaa0000002600 */
[----:B------:R-:W3:Y:S08]  /*6800*/  LDC R6, c[0x0][0x144] ;  /* 0x00005100ff067b82 */ /* 0x000ef00000000800 */
[----:B------:R-:W3:Y:S01]  /*6810*/  LDC R21, c[0x0][0x8d8] ;  /* 0x00023600ff157b82 */ /* 0x000ee20000000800 */
[----:B-----5:R-:W-:-:S04]  /*6820*/  ISETP.NE.U32.AND P0, PT, R14, RZ, PT ;  /* 0x000000ff0e00720c */ /* 0x020fc80003f05070 */
[----:B------:R-:W-:Y:S02]  /*6830*/  ISETP.NE.AND.EX P0, PT, R15, RZ, PT, P0 ;  /* 0x000000ff0f00720c */ /* 0x000fe40003f05300 */
[----:B-1----:R-:W-:Y:S02]  /*6840*/  I2FP.F32.U32 R4, R13 ;  /* 0x0000000d00047245 */ /* 0x002fe40000201000 */
[----:B--2---:R-:W-:-:S03]  /*6850*/  I2FP.F32.U32 R18, R20 ;  /* 0x0000001400127245 */ /* 0x004fc60000201000 */
[----:B------:R-:W-:-:S06]  /*6860*/  FMUL R4, R4, UR4 ;  /* 0x0000000404047c20 */ /* 0x000fcc0008400000 */
[----:B------:R-:W3:Y:S02]  /*6870*/  F2I.U32.TRUNC.NTZ R4, R4 ;  /* 0x0000000400047305 */ /* 0x000ee4000020f000 */
[----:B---34-:R-:W-:-:S04]  /*6880*/  IMAD.MOV R5, RZ, RZ, -R4 ;  /* 0x000000ffff057224 */ /* 0x018fc800078e0a04 */
[----:B------:R-:W-:Y:S02]  /*6890*/  IMAD R13, R6, R5, R13 ;  /* 0x00000005060d7224 */ /* 0x000fe400078e020d */
[----:B------:R-:W-:Y:S01]  /*68a0*/  IMAD.MOV.U32 R6, RZ, RZ, R16 ;  /* 0x000000ffff067224 */ /* 0x000fe200078e0010 */
[----:B------:R-:W-:Y:S06]  /*68b0*/  @!P0 BRA `(.L_x_135) ;  /* 0x0000000000308947 */ /* 0x000fec0003800000 */
[----:B------:R-:W1:Y:S02]  /*68c0*/  LDC R5, c[0x0][0x8dc] ;  /* 0x00023700ff057b82 */ /* 0x000e640000000800 */
[----:B-1----:R-:W-:-:S05]  /*68d0*/  IADD3 R5, P0, R16, R5, RZ ;  /* 0x0000000510057210 */ /* 0x002fca0007f1e0ff */
[----:B------:R-:W-:-:S04]  /*68e0*/  IMAD.X R23, RZ, RZ, R17, P0 ;  /* 0x000000ffff177224 */ /* 0x000fc800000e0611 */
[----:B------:R-:W-:-:S04]  /*68f0*/  IMAD.WIDE.U32 R6, R23, R14, RZ ;  /* 0x0000000e17067225 */ /* 0x000fc800078e00ff */
[----:B------:R-:W-:-:S04]  /*6900*/  IMAD.WIDE.U32 R6, P0, R5, R15, R6 ;  /* 0x0000000f05067225 */ /* 0x000fc80007800006 */
[----:B------:R-:W-:-:S04]  /*6910*/  IMAD.WIDE.U32 R4, R5, R14, RZ ;  /* 0x0000000e05047225 */ /* 0x000fc800078e00ff */
[----:B------:R-:W-:Y:S01]  /*6920*/  IMAD.MOV.U32 R4, RZ, RZ, R7 ;  /* 0x000000ffff047224 */ /* 0x000fe200078e0007 */
[----:B------:R-:W-:Y:S01]  /*6930*/  IADD3 RZ, P1, R5, R6, RZ ;  /* 0x0000000605ff7210 */ /* 0x000fe20007f3e0ff */
[----:B------:R-:W-:-:S04]  /*6940*/  IMAD.X R5, RZ, RZ, RZ, P0 ;  /* 0x000000ffff057224 */ /* 0x000fc800000e06ff */
[----:B------:R-:W-:-:S04]  /*6950*/  IMAD.WIDE.U32.X R4, R23, R15, R4, P1 ;  /* 0x0000000f17047225 */ /* 0x000fc800008e0404 */
[----:B------:R-:W-:Y:S01]  /*6960*/  IMAD.MOV.U32 R22, RZ, RZ, R5 ;  /* 0x000000ffff167224 */ /* 0x000fe200078e0005 */
[----:B------:R-:W-:-:S07]  /*6970*/  MOV R6, R4 ;  /* 0x0000000400067202 */ /* 0x000fce0000000f00 */
.L_x_135:
[----:B------:R-:W-:Y:S01]  /*6980*/  ULDC UR4, c[0x0][0x154] ;  /* 0x0000550000047ab9 */ /* 0x000fe20000000800 */
[----:B------:R-:W1:Y:S01]  /*6990*/  LDC R7, c[0x0][0x148] ;  /* 0x00005200ff077b82 */ /* 0x000e620000000800 */
[----:B------:R-:W-:Y:S01]  /*69a0*/  FMUL R14, R18, UR4 ;  /* 0x00000004120e7c20 */ /* 0x000fe20008400000 */
[----:B------:R-:W-:Y:S02]  /*69b0*/  ISETP.NE.AND P2, PT, R2, 0x1, PT ;  /* 0x000000010200780c */ /* 0x000fe40003f45270 */
[-CC-:B------:R-:W-:Y:S02]  /*69c0*/  SHF.R.U64 R18, R6, R21.reuse, R22.reuse ;  /* 0x0000001506127219 */ /* 0x180fe40000001216 */
[----:B------:R-:W-:Y:S01]  /*69d0*/  SHF.R.U32.HI R21, RZ, R21, R22 ;  /* 0x00000015ff157219 */ /* 0x000fe20000011616 */
[----:B------:R-:W2:Y:S01]  /*69e0*/  F2I.U32.TRUNC.NTZ R14, R14 ;  /* 0x0000000e000e7305 */ /* 0x000ea2000020f000 */
[----:B------:R-:W3:Y:S01]  /*69f0*/  LDC.64 R4, c[0x0][0x8c8] ;  /* 0x00023200ff047b82 */ /* 0x000ee20000000a00 */
[----:B------:R-:W-:-:S05]  /*6a00*/  IADD3 R23, P0, RZ, -R18, RZ ;  /* 0x80000012ff177210 */ /* 0x000fca0007f1e0ff */
[----:B------:R-:W-:Y:S02]  /*6a10*/  IMAD.X R21, RZ, RZ, ~R21, P0 ;  /* 0x000000ffff157224 */ /* 0x000fe400000e0e15 */
[----:B------:R-:W4:Y:S01]  /*6a20*/  LDC R22, c[0x0][0x8c0] ;  /* 0x00023000ff167b82 */ /* 0x000f220000000800 */
[----:B--2---:R-:W-:-:S07]  /*6a30*/  IMAD.MOV R15, RZ, RZ, -R14 ;  /* 0x000000ffff0f7224 */ /* 0x004fce00078e0a0e */
[----:B------:R-:W2:Y:S01]  /*6a40*/  LDC R27, c[0x0][0x900] ;  /* 0x00024000ff1b7b82 */ /* 0x000ea20000000800 */
[----:B-1----:R-:W-:-:S07]  /*6a50*/  @P2 IMAD R13, R7, R15, R20 ;  /* 0x0000000f070d2224 */ /* 0x002fce00078e0214 */
[----:B------:R-:W1:Y:S01]  /*6a60*/  LDC.64 R14, c[0x0][0x8e8] ;  /* 0x00023a00ff0e7b82 */ /* 0x000e620000000a00 */
[----:B---3--:R-:W-:-:S04]  /*6a70*/  IMAD R6, R21, R4, RZ ;  /* 0x0000000415067224 */ /* 0x008fc800078e02ff */
[C---:B------:R-:W-:Y:S02]  /*6a80*/  IMAD R7, R23.reuse, R5, R6 ;  /* 0x0000000517077224 */ /* 0x040fe400078e0206 */
[----:B------:R-:W-:Y:S01]  /*6a90*/  IMAD.WIDE.U32 R4, R23, R4, R16 ;  /* 0x0000000417047225 */ /* 0x000fe200078e0010 */
[----:B------:R-:W3:Y:S03]  /*6aa0*/  LDC R6, c[0x0][0x8b0] ;  /* 0x00022c00ff067b82 */ /* 0x000ee60000000800 */
[----:B------:R-:W-:-:S05]  /*6ab0*/  IMAD.IADD R5, R5, 0x1, R7 ;  /* 0x0000000105057824 */ /* 0x000fca00078e0207 */
[-CC-:B----4-:R-:W-:Y:S01]  /*6ac0*/  SHF.R.U64 R26, R4, R22.reuse, R5.reuse ;  /* 0x00000016041a7219 */ /* 0x190fe20000001205 */
[----:B------:R-:W4:Y:S01]  /*6ad0*/  LDC R25, c[0x0][0x8f0] ;  /* 0x00023c00ff197b82 */ /* 0x000f220000000800 */
[----:B------:R-:W-:Y:S02]  /*6ae0*/  SHF.R.U32.HI R5, RZ, R22, R5 ;  /* 0x00000016ff057219 */ /* 0x000fe40000011605 */
[----:B-1----:R-:W-:-:S05]  /*6af0*/  ISETP.NE.U32.AND P0, PT, R14, RZ, PT ;  /* 0x000000ff0e00720c */ /* 0x002fca0003f05070 */
[----:B------:R-:W1:Y:S01]  /*6b00*/  LDC R24, c[0x0][0x8e0] ;  /* 0x00023800ff187b82 */ /* 0x000e620000000800 */
[----:B------:R-:W-:Y:S02]  /*6b10*/  ISETP.NE.AND.EX P0, PT, R15, RZ, PT, P0 ;  /* 0x000000ff0f00720c */ /* 0x000fe40003f05300 */
[----:B---3--:R-:W-:-:S05]  /*6b20*/  SHF.R.U64 R23, R26, R6, R5 ;  /* 0x000000061a177219 */ /* 0x008fca0000001205 */
[----:B------:R-:W3:Y:S01]  /*6b30*/  LDC R22, c[0x0][0x8b8] ;  /* 0x00022e00ff167b82 */ /* 0x000ee20000000800 */
[----:B------:R-:W-:-:S04]  /*6b40*/  SHF.R.U32.HI R4, RZ, R6, R5 ;  /* 0x00000006ff047219 */ /* 0x000fc80000011605 */
[-CC-:B--2---:R-:W-:Y:S02]  /*6b50*/  SHF.R.U64 R21, R23, R27.reuse, R4.reuse ;  /* 0x0000001b17157219 */ /* 0x184fe40000001204 */
[----:B------:R-:W-:Y:S01]  /*6b60*/  SHF.R.U32.HI R27, RZ, R27, R4 ;  /* 0x0000001bff1b7219 */ /* 0x000fe20000011604 */
[----:B------:R-:W2:Y:S02]  /*6b70*/  LDC R20, c[0x0][0x8a8] ;  /* 0x00022a00ff147b82 */ /* 0x000ea40000000800 */
[----:B------:R-:W-:Y:S02]  /*6b80*/  IMAD.MOV.U32 R4, RZ, RZ, R21 ;  /* 0x000000ffff047224 */ /* 0x000fe400078e0015 */
[----:B------:R-:W-:Y:S01]  /*6b90*/  IMAD.MOV.U32 R5, RZ, RZ, R27 ;  /* 0x000000ffff057224 */ /* 0x000fe200078e001b */
[----:B----4-:R-:W-:Y:S06]  /*6ba0*/  @!P0 BRA `(.L_x_136) ;  /* 0x0000000000288947 */ /* 0x010fec0003800000 */
[----:B------:R-:W4:Y:S02]  /*6bb0*/  LDC R4, c[0x0][0x8f4] ;  /* 0x00023d00ff047b82 */ /* 0x000f240000000800 */
[----:B----4-:R-:W-:-:S05]  /*6bc0*/  IADD3 R5, P0, R21, R4, RZ ;  /* 0x0000000415057210 */ /* 0x010fca0007f1e0ff */
[----:B------:R-:W-:-:S04]  /*6bd0*/  IMAD.X R27, RZ, RZ, R27, P0 ;  /* 0x000000ffff1b7224 */ /* 0x000fc800000e061b */
[----:B------:R-:W-:-:S04]  /*6be0*/  IMAD.WIDE.U32 R6, R27, R14, RZ ;  /* 0x0000000e1b067225 */ /* 0x000fc800078e00ff */
[----:B------:R-:W-:-:S04]  /*6bf0*/  IMAD.WIDE.U32 R6, P0, R5, R15, R6 ;  /* 0x0000000f05067225 */ /* 0x000fc80007800006 */
[----:B------:R-:W-:-:S04]  /*6c00*/  IMAD.WIDE.U32 R4, R5, R14, RZ ;  /* 0x0000000e05047225 */ /* 0x000fc800078e00ff */
[----:B------:R-:W-:Y:S01]  /*6c10*/  IMAD.MOV.U32 R4, RZ, RZ, R7 ;  /* 0x000000ffff047224 */ /* 0x000fe200078e0007 */
[----:B------:R-:W-:Y:S02]  /*6c20*/  IADD3 RZ, P1, R5, R6, RZ ;  /* 0x0000000605ff7210 */ /* 0x000fe40007f3e0ff */
[----:B------:R-:W-:-:S03]  /*6c30*/  IADD3.X R5, RZ, RZ, RZ, P0, !PT ;  /* 0x000000ffff057210 */ /* 0x000fc600007fe4ff */
[----:B------:R-:W-:-:S08]  /*6c40*/  IMAD.WIDE.U32.X R4, R27, R15, R4, P1 ;  /* 0x0000000f1b047225 */ /* 0x000fd000008e0404 */
.L_x_136:
[----:B------:R-:W-:Y:S01]  /*6c50*/  SHF.R.U64 R25, R4, R25, R5 ;  /* 0x0000001904197219 */ /* 0x000fe20000001205 */
[----:B------:R-:W-:Y:S01]  /*6c60*/  IMAD.MOV.U32 R6, RZ, RZ, R18 ;  /* 0x000000ffff067224 */ /* 0x000fe200078e0012 */
[----:B------:R-:W-:Y:S02]  /*6c70*/  LOP3.LUT R4, R23, R12, RZ, 0xc0, !PT ;  /* 0x0000000c17047212 */ /* 0x000fe400078ec0ff */
[----:B------:R-:W-:Y:S01]  /*6c80*/  LOP3.LUT R26, R26, R11, RZ, 0xc0, !PT ;  /* 0x0000000b1a1a7212 */ /* 0x000fe200078ec0ff */
[----:B------:R-:W-:Y:S02]  /*6c90*/  IMAD.MOV R5, RZ, RZ, -R25 ;  /* 0x000000ffff057224 */ /* 0x000fe400078e0a19 */
[----:B------:R-:W-:Y:S02]  /*6ca0*/  IMAD R4, R9, R25, R4 ;  /* 0x0000001909047224 */ /* 0x000fe400078e0204 */
[----:B-1----:R-:W-:Y:S02]  /*6cb0*/  IMAD R21, R5, R24, R21 ;  /* 0x0000001805157224 */ /* 0x002fe400078e0215 */
[----:B---3--:R-:W-:-:S02]  /*6cc0*/  IMAD R13, R4, R22, R13 ;  /* 0x00000016040d7224 */ /* 0x008fc400078e020d */
[----:B--2---:R-:W-:Y:S02]  /*6cd0*/  IMAD R20, R21, R20, R26 ;  /* 0x0000001415147224 */ /* 0x004fe400078e021a */
[----:B------:R-:W-:-:S03]  /*6ce0*/  IMAD.MOV.U32 R4, RZ, RZ, 0x1 ;  /* 0x00000001ff047424 */ /* 0x000fc600078e00ff */
[----:B------:R-:W-:Y:S02]  /*6cf0*/  SEL R7, R20, R13, !P2 ;  /* 0x0000000d14077207 */ /* 0x000fe40005000000 */
[----:B------:R-:W-:-:S07]  /*6d00*/  SEL R13, R13, R20, !P2 ;  /* 0x000000140d0d7207 */ /* 0x000fce0005000000 */
.L_x_134:
[----:B------:R-:W-:-:S13]  /*6d10*/  LOP3.LUT P0, RZ, R4, 0xff, RZ, 0xc0, !PT ;  /* 0x000000ff04ff7812 */ /* 0x000fda000780c0ff */
[----:B------:R-:W-:Y:S05]  /*6d20*/  @P0 BRA `(.L_x_137) ;  /* 0xfffffff0005c0947 */ /* 0x000fea000383ffff */
.L_x_105:
[----:B------:R-:W-:-:S13]  /*6d30*/  ELECT P0, URZ, PT ;  /* 0x00000000003f782f */ /* 0x000fda0003800000 */
[----:B------:R-:W-:Y:S05]  /*6d40*/  @!P0 BRA `(.L_x_10) ;  /* 0x00000010004c8947 */ /* 0x000fea0003800000 */
[----:B------:R-:W-:-:S04]  /*6d50*/  LOP3.LUT R19, R19, 0x2, RZ, 0xfc, !PT ;  /* 0x0000000213137812 */ /* 0x000fc800078efcff */
[----:B------:R-:W-:-:S13]  /*6d60*/  ISETP.NE.AND P1, PT, R19, 0x3, PT ;  /* 0x000000031300780c */ /* 0x000fda0003f25270 */
[----:B------:R-:W-:Y:S05]  /*6d70*/  @!P1 BRA `(.L_x_138) ;  /* 0x0000000000049947 */ /* 0x000fea0003800000 */
[----:B------:R-:W-:Y:S01]  /*6d80*/  BPT.TRAP 0x1 ;  /* 0x000000040000795c */ /* 0x000fe20000300000 */
.L_x_138:
[----:B--2--5:R-:W-:Y:S01]  /*6d90*/  IMAD.U32 R3, RZ, RZ, UR36 ;  /* 0x00000024ff037e24 */ /* 0x024fe2000f8e00ff */
[----:B------:R-:W-:Y:S02]  /*6da0*/  MOV R2, 0x400 ;  /* 0x0000040000027802 */ /* 0x000fe40000000f00 */
[----:B------:R-:W-:Y:S02]  /*6db0*/  SHF.L.U32 R0, R8, 0x1f, RZ ;  /* 0x0000001f08007819 */ /* 0x000fe400000006ff */
[----:B------:R-:W-:-:S04]  /*6dc0*/  LEA R3, R3, R2, 0x18 ;  /* 0x0000000203037211 */ /* 0x000fc800078ec0ff */
[----:B------:R-:W2:Y:S02]  /*6dd0*/  SYNCS.PHASECHK.TRANS64.TRYWAIT P0, [R3+URZ+0x60], R0 ;  /* 0x00006000030075a7 */ /* 0x000ea4000800017f */
[----:B--2---:R-:W-:Y:S05]  /*6de0*/  @!P0 BRA `(.L_x_139) ;  /* 0x0000001400248947 */ /* 0x004fea0003800000 */
.L_x_173:
[----:B------:R-:W-:Y:S05]  /*6df0*/  @!P1 BRA `(.L_x_140) ;  /* 0x0000000000049947 */ /* 0x000fea0003800000 */
[----:B------:R-:W-:Y:S01]  /*6e00*/  BPT.TRAP 0x1 ;  /* 0x000000040000795c */ /* 0x000fe20000300000 */
.L_x_140:
[----:B------:R-:W5:Y:S02]  /*6e10*/  SYNCS.PHASECHK.TRANS64.TRYWAIT P0, [R3+URZ+0x68], R0 ;  /* 0x00006800030075a7 */ /* 0x000f64000800017f */
[----:B-----5:R-:W-:Y:S05]  /*6e20*/  @!P0 BRA `(.L_x_141) ;  /* 0x0000001400288947 */ /* 0x020fea0003800000 */
.L_x_174:
[----:B------:R-:W-:Y:S05]  /*6e30*/  @!P1 BRA `(.L_x_142) ;  /* 0x0000000000049947 */ /* 0x000fea0003800000 */
[----:B------:R-:W-:Y:S01]  /*6e40*/  BPT.TRAP 0x1 ;  /* 0x000000040000795c */ /* 0x000fe20000300000 */
.L_x_142:
[----:B------:R-:W5:Y:S02]  /*6e50*/  SYNCS.PHASECHK.TRANS64.TRYWAIT P0, [R3+URZ+0x70], R0 ;  /* 0x00007000030075a7 */ /* 0x000f64000800017f */
[----:B-----5:R-:W-:Y:S05]  /*6e60*/  @!P0 BRA `(.L_x_143) ;  /* 0x00000014002c8947 */ /* 0x020fea0003800000 */
.L_x_175:
[----:B------:R-:W-:Y:S05]  /*6e70*/  @!P1 BRA `(.L_x_144) ;  /* 0x0000000000049947 */ /* 0x000fea0003800000 */
[----:B------:R-:W-:Y:S01]  /*6e80*/  BPT.TRAP 0x1 ;  /* 0x000000040000795c */ /* 0x000fe20000300000 */
.L_x_144:
[----:B------:R-:W-:-:S07]  /*6e90*/  SHF.L.U32 R8, R8, 0x1f, RZ ;  /* 0x0000001f08087819 */ /* 0x000fce00000006ff */
.L_x_145:
[----:B------:R1:W1:Y:S02]  /*6ea0*/  SYNCS.PHASECHK.TRANS64.TRYWAIT P0, [R3+URZ+0x78], R8 ;  /* 0x00007808030075a7 */ /* 0x000264000800017f */
[----:B-1----:R-:W-:Y:S05]  /*6eb0*/  @!P0 NANOSLEEP.SYNCS 0x989680 ;  /* 0x009896800000895d */ /* 0x002fea0003900000 */
[----:B------:R-:W1:Y:S02]  /*6ec0*/  @!P0 SYNCS.PHASECHK.TRANS64 P0, [R3+URZ+0x78], R8 ;  /* 0x00007808030085a7 */ /* 0x000e64000800007f */
[----:B-1----:R-:W-:Y:S05]  /*6ed0*/  @P0 BRA `(.L_x_10) ;  /* 0x0000000c00e80947 */ /* 0x002fea0003800000 */
[----:B------:R-:W-:Y:S05]  /*6ee0*/  BRA `(.L_x_145) ;  /* 0xfffffffc00ec7947 */ /* 0x000fea000383ffff */
.L_x_100:
[----:B------:R-:W-:Y:S01]  /*6ef0*/  LOP3.LUT P0, RZ, R10, 0xff, RZ, 0xc0, !PT ;  /* 0x000000ff0aff7812 */ /* 0x000fe2000780c0ff */
[----:B------:R-:W-:Y:S02]  /*6f00*/  IMAD.MOV.U32 R3, RZ, RZ, 0x1 ;  /* 0x00000001ff037424 */ /* 0x000fe400078e00ff */
[----:B------:R-:W-:-:S10]  /*6f10*/  IMAD.MOV.U32 R0, RZ, RZ, RZ ;  /* 0x000000ffff007224 */ /* 0x000fd400078e00ff */
[----:B------:R-:W-:Y:S05]  /*6f20*/  @!P0 BRA `(.L_x_146) ;  /* 0x0000000c00208947 */ /* 0x000fea0003800000 */
[----:B------:R-:W1:Y:S01]  /*6f30*/  LDC R0, c[0x0][0x28c] ;  /* 0x0000a300ff007b82 */ /* 0x000e620000000800 */
[C---:B------:R-:W-:Y:S01]  /*6f40*/  LOP3.LUT P2, RZ, R18.reuse, 0x7f, RZ, 0xc0, !PT ;  /* 0x0000007f12ff7812 */ /* 0x040fe2000784c0ff */
[----:B------:R-:W-:Y:S01]  /*6f50*/  ULDC UR5, c[0x0][0x900] ;  /* 0x0002400000057ab9 */ /* 0x000fe20000000800 */
[----:B------:R-:W-:Y:S01]  /*6f60*/  LOP3.LUT P0, RZ, R18, 0x1f, RZ, 0xc0, !PT ;  /* 0x0000001f12ff7812 */ /* 0x000fe2000780c0ff */
[----:B------:R-:W-:Y:S01]  /*6f70*/  UMOV UR6, 0xffffffff ;  /* 0xffffffff00067882 */ /* 0x000fe20000000000 */
[----:B------:R-:W-:Y:S01]  /*6f80*/  BSSY B0, `(.L_x_146) ;  /* 0x00000c2000007945 */ /* 0x000fe20003800000 */
[----:B------:R-:W-:Y:S01]  /*6f90*/  USHF.L.U32 UR6, UR6, UR5, URZ ;  /* 0x0000000506067299 */ /* 0x000fe2000800063f */
[----:B------:R-:W-:Y:S01]  /*6fa0*/  IMAD.MOV.U32 R10, RZ, RZ, 0x1 ;  /* 0x00000001ff0a7424 */ /* 0x000fe200078e00ff */
[----:B------:R-:W-:Y:S01]  /*6fb0*/  LOP3.LUT R18, R22, 0x2, RZ, 0xfc, !PT ;  /* 0x0000000216127812 */ /* 0x000fe200078efcff */
[----:B------:R-:W-:Y:S01]  /*6fc0*/  ULDC UR4, c[0x0][0x8a8] ;  /* 0x00022a0000047ab9 */ /* 0x000fe20000000800 */
[----:B------:R-:W-:Y:S01]  /*6fd0*/  PLOP3.LUT P0, PT, P0, P2, PT, 0x8a, 0x0 ;  /* 0x000000000000781c */ /* 0x000fe20000705172 */
[----:B------:R-:W-:Y:S01]  /*6fe0*/  UMOV UR7, 0x1 ;  /* 0x0000000100077882 */ /* 0x000fe20000000000 */
[----:B------:R-:W-:-:S02]  /*6ff0*/  UIADD3 UR15, UR4, -0x1, URZ ;  /* 0xffffffff040f7890 */ /* 0x000fc4000fffe03f */
[----:B------:R-:W-:Y:S02]  /*7000*/  USHF.L.U32 UR17, UR7, UR5, URZ ;  /* 0x0000000507117299 */ /* 0x000fe4000800063f */
[----:B------:R-:W-:Y:S01]  /*7010*/  ULOP3.LUT UR16, URZ, UR6, URZ, 0x33, !UPT ;  /* 0x000000063f107292 */ /* 0x000fe2000f8e333f */
[----:B------:R-:W-:Y:S01]  /*7020*/  ULDC.64 UR20, c[0x0][0x198] ;  /* 0x0000660000147ab9 */ /* 0x000fe20000000a00 */
[----:B-1----:R-:W-:-:S04]  /*7030*/  IADD3 R0, R0, 0x3f, RZ ;  /* 0x0000003f00007810 */ /* 0x002fc80007ffe0ff */
[----:B------:R-:W-:-:S04]  /*7040*/  SHF.R.S32.HI R3, RZ, 0x1f, R0 ;  /* 0x0000001fff037819 */ /* 0x000fc80000011400 */
[----:B------:R-:W-:Y:S01]  /*7050*/  LEA.HI R3, R3, R0, RZ, 0x6 ;  /* 0x0000000003037211 */ /* 0x000fe200078f30ff */
[----:B------:R-:W-:-:S03]  /*7060*/  IMAD.MOV.U32 R0, RZ, RZ, RZ ;  /* 0x000000ffff007224 */ /* 0x000fc600078e00ff */
[----:B------:R-:W-:Y:S01]  /*7070*/  SHF.R.S32.HI R11, RZ, 0x6, R3 ;  /* 0x00000006ff0b7819 */ /* 0x000fe20000011403 */
[----:B------:R-:W-:-:S04]  /*7080*/  IMAD.MOV.U32 R3, RZ, RZ, 0x1 ;  /* 0x00000001ff037424 */ /* 0x000fc800078e00ff */
[----:B------:R-:W-:-:S07]  /*7090*/  VIADD R12, R11, 0x1 ;  /* 0x000000010b0c7836 */ /* 0x000fce0000000000 */
.L_x_158:
[----:B------:R-:W-:-:S03]  /*70a0*/  UMOV UR4, 0xffffffff ;  /* 0xffffffff00047882 */ /* 0x000fc60000000000 */
[----:B------:R-:W-:Y:S05]  /*70b0*/  BRA.DIV UR4, `(.L_x_147) ;  /* 0x0000001204ac7947 */ /* 0x000fea000b800000 */
[----:B------:R-:W-:-:S13]  /*70c0*/  ELECT P6, URZ, PT ;  /* 0x00000000003f782f */ /* 0x000fda00038c0000 */
.L_x_178:
[----:B------:R-:W1:Y:S01]  /*70d0*/  LDC R4, c[0x0][0x28c] ;  /* 0x0000a300ff047b82 */ /* 0x000e620000000800 */
[----:B------:R-:W-:Y:S01]  /*70e0*/  BSSY B1, `(.L_x_148) ;  /* 0x0000037000017945 */ /* 0x000fe20003800000 */
[----:B-1----:R-:W-:-:S13]  /*70f0*/  ISETP.LT.OR P6, PT, R4, 0x1, !P6 ;  /* 0x000000010400780c */ /* 0x002fda00077c1670 */
[----:B------:R-:W-:Y:S05]  /*7100*/  @P6 BRA `(.L_x_149) ;  /* 0x0000000000d06947 */ /* 0x000fea0003800000 */
[----:B------:R-:W-:Y:S01]  /*7110*/  IMAD.SHL.U32 R14, R7, 0x40, RZ ;  /* 0x00000040070e7824 */ /* 0x000fe200078e00ff */
[----:B------:R-:W-:Y:S01]  /*7120*/  MOV R4, R12 ;  /* 0x0000000c00047202 */ /* 0x000fe20000000f00 */
[----:B------:R-:W-:Y:S02]  /*7130*/  IMAD.SHL.U32 R13, R13, 0x100, RZ ;  /* 0x000001000d0d7824 */ /* 0x000fe400078e00ff */
[----:B------:R-:W-:Y:S02]  /*7140*/  IMAD.MOV.U32 R19, RZ, RZ, RZ ;  /* 0x000000ffff137224 */ /* 0x000fe400078e00ff */
[----:B------:R-:W-:Y:S02]  /*7150*/  IMAD.MOV.U32 R5, RZ, RZ, R3 ;  /* 0x000000ffff057224 */ /* 0x000fe400078e0003 */
[----:B------:R-:W-:-:S07]  /*7160*/  IMAD.MOV.U32 R7, RZ, RZ, R0 ;  /* 0x000000ffff077224 */ /* 0x000fce00078e0000 */
.L_x_153:
[----:B------:R-:W1:Y:S01]  /*7170*/  S2R R9, SR_CgaCtaId ;  /* 0x0000000000097919 */ /* 0x000e620000008800 */
[----:B------:R-:W-:-:S04]  /*7180*/  MOV R8, 0x400 ;  /* 0x0000040000087802 */ /* 0x000fc80000000f00 */
[----:B-1----:R-:W-:Y:S02]  /*7190*/  LEA R20, R9, R8, 0x18 ;  /* 0x0000000809147211 */ /* 0x002fe400078ec0ff */
[----:B------:R-:W-:Y:S01]  /*71a0*/  SHF.L.U32 R8, R5, 0x1f, RZ ;  /* 0x0000001f05087819 */ /* 0x000fe200000006ff */
[----:B------:R-:W1:Y:S02]  /*71b0*/  @!P2 LDC R9, c[0x0][0x500] ;  /* 0x00014000ff09ab82 */ /* 0x000e640000000800 */
[----:B------:R-:W-:-:S04]  /*71c0*/  IMAD R15, R7, 0x8, R20 ;  /* 0x00000008070f7824 */ /* 0x000fc800078e0214 */
[----:B------:R-:W2:Y:S02]  /*71d0*/  SYNCS.PHASECHK.TRANS64.TRYWAIT P1, [R15+URZ+0x20], R8 ;  /* 0x000020080f0075a7 */ /* 0x000ea4000802017f */
[----:B--2---:R-:W-:Y:S05]  /*71e0*/  @!P1 BRA `(.L_x_150) ;  /* 0x0000001000809947 */ /* 0x004fea0003800000 */
.L_x_179:
[----:B--2---:R-:W-:Y:S01]  /*71f0*/  PRMT R8, R18, 0x9910, RZ ;  /* 0x0000991012087816 */ /* 0x004fe200000000ff */
[----:B-1----:R1:W-:Y:S03]  /*7200*/  @!P2 SYNCS.ARRIVE.TRANS64 RZ, [R15+URZ], R9 ;  /* 0x000000090fffa9a7 */ /* 0x0023e6000800003f */
[----:B------:R-:W-:-:S13]  /*7210*/  ISETP.NE.AND P1, PT, R8, 0x2, PT ;  /* 0x000000020800780c */ /* 0x000fda0003f25270 */
[----:B-1----:R-:W-:Y:S05]  /*7220*/  @P1 BRA `(.L_x_151) ;  /* 0x0000000000041947 */ /* 0x002fea0003800000 */
[----:B------:R-:W-:Y:S01]  /*7230*/  BPT.TRAP 0x1 ;  /* 0x000000040000795c */ /* 0x000fe20000300000 */
.L_x_151:
[----:B------:R-:W-:Y:S05]  /*7240*/  @P0 BRA `(.L_x_152) ;  /* 0x0000000000040947 */ /* 0x000fea0003800000 */
[----:B------:R-:W-:Y:S01]  /*7250*/  BPT.TRAP 0x1 ;  /* 0x000000040000795c */ /* 0x000fe20000300000 */
.L_x_152:
[--C-:B------:R-:W-:Y:S01]  /*7260*/  IMAD R8, R7, 0x8000, R20.reuse ;  /* 0x0000800007087824 */ /* 0x100fe200078e0214 */
[----:B------:R-:W-:Y:S01]  /*7270*/  R2UR UR9, R15 ;  /* 0x000000000f0972ca */ /* 0x000fe200000e0000 */
[C---:B------:R-:W-:Y:S01]  /*7280*/  IMAD R20, R7.reuse, 0x2000, R20 ;  /* 0x0000200007147824 */ /* 0x040fe200078e0214 */
[----:B------:R-:W-:Y:S01]  /*7290*/  UIADD3 UR4, UP0, UR20, 0xf0, URZ ;  /* 0x000000f014047890 */ /* 0x000fe2000ff1e03f */
[----:B------:R-:W-:Y:S01]  /*72a0*/  VIADD R4, R4, 0xffffffff ;  /* 0xffffffff04047836 */ /* 0x000fe20000000000 */
[----:B------:R-:W-:Y:S01]  /*72b0*/  R2UR UR5, R8 ;  /* 0x00000000080572ca */ /* 0x000fe200000e0000 */
[----:B------:R-:W-:Y:S01]  /*72c0*/  UIADD3 UR22, UP1, UR20, 0x1f0, URZ ;  /* 0x000001f014167890 */ /* 0x000fe2000ff3e03f */
[----:B------:R-:W-:Y:S01]  /*72d0*/  R2UR UR8, R20 ;  /* 0x00000000140872ca */ /* 0x000fe200000e0000 */
[----:B------:R-:W-:Y:S01]  /*72e0*/  VIADD R7, R7, 0x1 ;  /* 0x0000000107077836 */ /* 0x000fe20000000000 */
[----:B------:R-:W-:Y:S01]  /*72f0*/  R2UR UR11, R13 ;  /* 0x000000000d0b72ca */ /* 0x000fe200000e0000 */
[----:B------:R-:W-:Y:S01]  /*7300*/  UIADD3.X UR23, URZ, UR21, URZ, UP1, !UPT ;  /* 0x000000153f177290 */ /* 0x000fe20008ffe43f */
[----:B------:R-:W-:Y:S01]  /*7310*/  R2UR UR10, R19 ;  /* 0x00000000130a72ca */ /* 0x000fe200000e0000 */
[----:B------:R-:W-:Y:S01]  /*7320*/  UMOV UR6, 0x0 ;  /* 0x0000000000067882 */ /* 0x000fe20000000000 */
[----:B------:R-:W-:Y:S01]  /*7330*/  R2UR UR12, R6 ;  /* 0x00000000060c72ca */ /* 0x000fe200000e0000 */
[----:B------:R-:W-:Y:S01]  /*7340*/  UMOV UR7, 0x10000000 ;  /* 0x1000000000077882 */ /* 0x000fe20000000000 */
[----:B------:R-:W-:-:S02]  /*7350*/  R2UR UR18, R14 ;  /* 0x000000000e1272ca */ /* 0x000fc400000e0000 */
[----:B------:R-:W-:Y:S01]  /*7360*/  ISETP.GT.AND P3, PT, R4, 0x1, PT ;  /* 0x000000010400780c */ /* 0x000fe20003f64270 */
[----:B------:R-:W-:Y:S01]  /*7370*/  UIADD3 UR13, UR5, 0x8400, URZ ;  /* 0x00008400050d7890 */ /* 0x000fe2000fffe03f */
[----:B------:R-:W-:Y:S01]  /*7380*/  ISETP.NE.AND P1, PT, R7, 0x4, PT ;  /* 0x000000040700780c */ /* 0x000fe20003f25270 */
[----:B------:R-:W-:Y:S01]  /*7390*/  UIADD3.X UR5, URZ, UR21, URZ, UP0, !UPT ;  /* 0x000000153f057290 */ /* 0x000fe200087fe43f */
[----:B------:R-:W-:Y:S01]  /*73a0*/  IADD3 R19, R19, 0x40, RZ ;  /* 0x0000004013137810 */ /* 0x000fe20007ffe0ff */
[----:B------:R-:W-:Y:S01]  /*73b0*/  UIADD3 UR14, UR8, 0x28400, URZ ;  /* 0x00028400080e7890 */ /* 0x000fe2000fffe03f */
[----:B------:R-:W-:Y:S02]  /*73c0*/  SEL R8, RZ, 0x1, P1 ;  /* 0x00000001ff087807 */ /* 0x000fe40000800000 */
[----:B------:R-:W-:Y:S01]  /*73d0*/  UMOV UR8, UR13 ;  /* 0x0000000d00087c82 */ /* 0x000fe20008000000 */
[----:B------:R-:W-:Y:S02]  /*73e0*/  SEL R7, R7, RZ, P1 ;  /* 0x000000ff07077207 */ /* 0x000fe40000800000 */
[----:B------:R-:W-:Y:S01]  /*73f0*/  LOP3.LUT R5, R5, R8, RZ, 0x3c, !PT ;  /* 0x0000000805057212 */ /* 0x000fe200078e3cff */
[----:B------:R1:W-:Y:S02]  /*7400*/  UTMALDG.3D [UR8], [UR4], desc[UR6] ;  /* 0x00000608040075b4 */ /* 0x0003e40008011000 */
[----:B-1----:R-:W-:Y:S01]  /*7410*/  UMOV UR8, UR14 ;  /* 0x0000000e00087c82 */ /* 0x002fe20008000000 */
[----:B------:R-:W-:-:S02]  /*7420*/  UMOV UR11, UR18 ;  /* 0x00000012000b7c82 */ /* 0x000fc40008000000 */
[----:B------:R1:W-:Y:S02]  /*7430*/  UTMALDG.3D [UR8], [UR22], desc[UR6] ;  /* 0x00000608160075b4 */ /* 0x0003e40008011000 */
[----:B-1----:R-:W-:Y:S05]  /*7440*/  @P3 BRA `(.L_x_153) ;  /* 0xfffffffc00483947 */ /* 0x002fea000383ffff */
.L_x_149:
[----:B------:R-:W-:Y:S05]  /*7450*/  BSYNC B1 ;  /* 0x0000000000017941 */ /* 0x000fea0003800000 */
.L_x_148:
[----:B------:R-:W-:Y:S01]  /*7460*/  LOP3.LUT P3, RZ, R10, 0xff, RZ, 0xc0, !PT ;  /* 0x000000ff0aff7812 */ /* 0x000fe2000786c0ff */
[----:B------:R-:W-:Y:S01]  /*7470*/  IMAD.IADD R0, R11, 0x1, R0 ;  /* 0x000000010b007824 */ /* 0x000fe200078e0200 */
[----:B------:R-:W-:Y:S01]  /*7480*/  IADD3 R16, P4, R16, UR38, RZ ;  /* 0x0000002610107c10 */ /* 0x000fe2000ff9e0ff */
[----:B------:R-:W-:Y:S01]  /*7490*/  ULDC.64 UR4, c[0x0][0x8f8] ;  /* 0x00023e0000047ab9 */ /* 0x000fe20000000a00 */
[----:B------:R-:W-:Y:S01]  /*74a0*/  BSSY B1, `(.L_x_154) ;  /* 0x000006d000017945 */ /* 0x000fe20003800000 */
[----:B------:R-:W-:Y:S01]  /*74b0*/  IMAD.MOV.U32 R13, RZ, RZ, -0x1 ;  /* 0xffffffffff0d7424 */ /* 0x000fe200078e00ff */
[----:B------:R-:W-:Y:S01]  /*74c0*/  SHF.R.U32.HI R4, RZ, 0x2, R0 ;  /* 0x00000002ff047819 */ /* 0x000fe20000011600 */
[----:B------:R-:W-:Y:S01]  /*74d0*/  IMAD.MOV.U32 R7, RZ, RZ, -0x1 ;  /* 0xffffffffff077424 */ /* 0x000fe200078e00ff */
[----:B------:R-:W-:Y:S02]  /*74e0*/  ISETP.GT.U32.AND P1, PT, R0, 0x3, PT ;  /* 0x000000030000780c */ /* 0x000fe40003f24070 */
[----:B------:R-:W-:-:S02]  /*74f0*/  LOP3.LUT R4, R4, 0x1, RZ, 0xc0, !PT ;  /* 0x0000000104047812 */ /* 0x000fc400078ec0ff */
[----:B------:R-:W-:Y:S01]  /*7500*/  ISETP.LT.U32.AND P1, PT, R11, 0x4, P1 ;  /* 0x000000040b00780c */ /* 0x000fe20000f21070 */
[----:B------:R-:W1:Y:S01]  /*7510*/  @P3 S2R R6, SR_CgaCtaId ;  /* 0x0000000000063919 */ /* 0x000e620000008800 */
[----:B------:R-:W-:Y:S02]  /*7520*/  @P3 MOV R5, 0x400 ;  /* 0x0000040000053802 */ /* 0x000fe40000000f00 */
[----:B------:R-:W-:Y:S02]  /*7530*/  IADD3.X R17, R17, UR37, RZ, P4, !PT ;  /* 0x0000002511117c10 */ /* 0x000fe4000a7fe4ff */
[----:B------:R-:W-:Y:S02]  /*7540*/  ISETP.GE.U32.AND P4, PT, R16, UR4, PT ;  /* 0x0000000410007c0c */ /* 0x000fe4000bf86070 */
[----:B------:R-:W-:Y:S02]  /*7550*/  LOP3.LUT R0, R0, 0x3, RZ, 0xc0, !PT ;  /* 0x0000000300007812 */ /* 0x000fe400078ec0ff */
[----:B------:R-:W-:-:S02]  /*7560*/  PRMT R10, RZ, 0x7610, R10 ;  /* 0x00007610ff0a7816 */ /* 0x000fc4000000000a */
[----:B-1----:R-:W-:Y:S01]  /*7570*/  @P3 LEA R5, R6, R5, 0x18 ;  /* 0x0000000506053211 */ /* 0x002fe200078ec0ff */
[----:B------:R-:W-:-:S03]  /*7580*/  IMAD.MOV.U32 R6, RZ, RZ, -0x1 ;  /* 0xffffffffff067424 */ /* 0x000fc600078e00ff */
[----:B------:R1:W-:Y:S01]  /*7590*/  @P3 SYNCS.ARRIVE.TRANS64.A1T0 RZ, [R5+URZ+0x88], RZ ;  /* 0x000088ff05ff39a7 */ /* 0x0003e2000810003f */
[----:B------:R-:W-:Y:S02]  /*75a0*/  ISETP.NE.U32.AND P3, PT, R4, 0x1, PT ;  /* 0x000000010400780c */ /* 0x000fe40003f65070 */
[----:B------:R-:W-:Y:S02]  /*75b0*/  SEL R4, RZ, 0x1, !P1 ;  /* 0x00000001ff047807 */ /* 0x000fe40004800000 */
[----:B------:R-:W-:Y:S02]  /*75c0*/  ISETP.GE.U32.AND.EX P1, PT, R17, UR5, PT, P4 ;  /* 0x0000000511007c0c */ /* 0x000fe4000bf26140 */
[----:B------:R-:W-:-:S04]  /*75d0*/  ISETP.GT.U32.AND P3, PT, R11, 0x3, !P3 ;  /* 0x000000030b00780c */ /* 0x000fc80005f64070 */
[----:B-1----:R-:W-:-:S04]  /*75e0*/  SEL R5, RZ, 0x1, !P3 ;  /* 0x00000001ff057807 */ /* 0x002fc80005800000 */
[--C-:B------:R-:W-:Y:S02]  /*75f0*/  LOP3.LUT R3, R5, R3, R4.reuse, 0x96, !PT ;  /* 0x0000000305037212 */ /* 0x100fe400078e9604 */
[----:B------:R-:W-:Y:S01]  /*7600*/  PRMT R4, RZ, 0x7610, R4 ;  /* 0x00007610ff047816 */ /* 0x000fe20000000004 */
[----:B------:R-:W-:Y:S06]  /*7610*/  @P1 BRA `(.L_x_155) ;  /* 0x0000000400541947 */ /* 0x000fec0003800000 */
[----:B------:R-:W-:Y:S01]  /*7620*/  ULDC.64 UR4, c[0x0][0x8d0] ;  /* 0x0002340000047ab9 */ /* 0x000fe20000000a00 */
[----:B------:R-:W1:Y:S01]  /*7630*/  S2R R14, SR_CTAID.X ;  /* 0x00000000000e7919 */ /* 0x000e620000002500 */
[----:B------:R-:W-:Y:S01]  /*7640*/  ISETP.NE.U32.AND P1, PT, RZ, UR4, PT ;  /* 0x00000004ff007c0c */ /* 0x000fe2000bf25070 */
[----:B------:R-:W-:Y:S01]  /*7650*/  ULDC UR7, c[0x0][0x8d8] ;  /* 0x0002360000077ab9 */ /* 0x000fe20000000800 */
[----:B------:R-:W-:Y:S01]  /*7660*/  IMAD.MOV.U32 R4, RZ, RZ, R16 ;  /* 0x000000ffff047224 */ /* 0x000fe200078e0010 */
[----:B------:R-:W2:Y:S01]  /*7670*/  S2R R13, SR_CTAID.Y ;  /* 0x00000000000d7919 */ /* 0x000ea20000002600 */
[----:B------:R-:W-:Y:S01]  /*7680*/  ISETP.NE.AND.EX P1, PT, RZ, UR5, PT, P1 ;  /* 0x00000005ff007c0c */ /* 0x000fe2000bf25310 */
[----:B------:R-:W-:-:S12]  /*7690*/  IMAD.MOV.U32 R5, RZ, RZ, R17 ;  /* 0x000000ffff057224 */ /* 0x000fd800078e0011 */
[----:B------:R-:W-:Y:S05]  /*76a0*/  @!P1 BRA `(.L_x_156) ;  /* 0x0000000000289947 */ /* 0x000fea0003800000 */
[----:B------:R-:W-:Y:S02]  /*76b0*/  ULDC UR6, c[0x0][0x8dc] ;  /* 0x0002370000067ab9 */ /* 0x000fe40000000800 */
[----:B------:R-:W-:-:S05]  /*76c0*/  IADD3 R9, P1, R16, UR6, RZ ;  /* 0x0000000610097c10 */ /* 0x000fca000ff3e0ff */
[----:B------:R-:W-:-:S04]  /*76d0*/  IMAD.X R15, RZ, RZ, R17, P1 ;  /* 0x000000ffff0f7224 */ /* 0x000fc800008e0611 */
[----:B------:R-:W-:-:S04]  /*76e0*/  IMAD.WIDE.U32 R6, R15, UR4, RZ ;  /* 0x000000040f067c25 */ /* 0x000fc8000f8e00ff */
[----:B------:R-:W-:-:S04]  /*76f0*/  IMAD.WIDE.U32 R6, P1, R9, UR5, R6 ;  /* 0x0000000509067c25 */ /* 0x000fc8000f820006 */
[----:B------:R-:W-:Y:S01]  /*7700*/  IMAD.WIDE.U32 R8, R9, UR4, RZ ;  /* 0x0000000409087c25 */ /* 0x000fe2000f8e00ff */
[----:B------:R-:W-:-:S03]  /*7710*/  IADD3.X R5, RZ, RZ, RZ, P1, !PT ;  /* 0x000000ffff057210 */ /* 0x000fc60000ffe4ff */
[----:B------:R-:W-:Y:S01]  /*7720*/  IMAD.MOV.U32 R4, RZ, RZ, R7 ;  /* 0x000000ffff047224 */ /* 0x000fe200078e0007 */
[----:B------:R-:W-:-:S05]  /*7730*/  IADD3 RZ, P1, R9, R6, RZ ;  /* 0x0000000609ff7210 */ /* 0x000fca0007f3e0ff */
[----:B------:R-:W-:-:S08]  /*7740*/  IMAD.WIDE.U32.X R4, R15, UR5, R4, P1 ;  /* 0x000000050f047c25 */ /* 0x000fd000088e0404 */
.L_x_156:
[--C-:B------:R-:W-:Y:S01]  /*7750*/  SHF.R.U64 R8, R4, UR7, R5.reuse ;  /* 0x0000000704087c19 */ /* 0x100fe20008001205 */
[----:B------:R-:W-:Y:S01]  /*7760*/  ULDC.64 UR4, c[0x0][0x8c8] ;  /* 0x0002320000047ab9 */ /* 0x000fe20000000a00 */
[----:B------:R-:W-:Y:S01]  /*7770*/  SHF.R.U32.HI R4, RZ, UR7, R5 ;  /* 0x00000007ff047c19 */ /* 0x000fe20008011605 */
[----:B------:R-:W3:Y:S01]  /*7780*/  LDC R25, c[0x0][0x144] ;  /* 0x00005100ff197b82 */ /* 0x000ee20000000800 */
[----:B------:R-:W-:Y:S01]  /*7790*/  IADD3 R7, P1, RZ, -R8, RZ ;  /* 0x80000008ff077210 */ /* 0x000fe20007f3e0ff */
[----:B------:R-:W-:Y:S01]  /*77a0*/  ULDC.64 UR8, c[0x0][0x8e8] ;  /* 0x00023a0000087ab9 */ /* 0x000fe20000000a00 */
[----:B-1----:R-:W-:Y:S01]  /*77b0*/  I2FP.F32.U32 R9, R14 ;  /* 0x0000000e00097245 */ /* 0x002fe20000201000 */
[----:B------:R-:W-:Y:S02]  /*77c0*/  ULDC UR6, c[0x0][0x8b0] ;  /* 0x00022c0000067ab9 */ /* 0x000fe40000000800 */
[----:B------:R-:W-:Y:S01]  /*77d0*/  IMAD.X R4, RZ, RZ, ~R4, P1 ;  /* 0x000000ffff047224 */ /* 0x000fe200008e0e04 */
[----:B------:R-:W-:Y:S01]  /*77e0*/  ISETP.NE.U32.AND P1, PT, RZ, UR8, PT ;  /* 0x00000008ff007c0c */ /* 0x000fe2000bf25070 */
[----:B------:R-:W1:Y:S02]  /*77f0*/  LDC R20, c[0x0][0x148] ;  /* 0x00005200ff147b82 */ /* 0x000e640000000800 */
[----:B------:R-:W-:Y:S01]  /*7800*/  IMAD R6, R4, UR4, RZ ;  /* 0x0000000404067c24 */ /* 0x000fe2000f8e02ff */
[----:B------:R-:W-:Y:S01]  /*7810*/  ISETP.NE.AND.EX P1, PT, RZ, UR9, PT, P1 ;  /* 0x00000009ff007c0c */ /* 0x000fe2000bf25310 */
[----:B------:R-:W-:Y:S01]  /*7820*/  IMAD.WIDE.U32 R4, R7, UR4, R16 ;  /* 0x0000000407047c25 */ /* 0x000fe2000f8e0010 */
[----:B------:R-:W-:-:S03]  /*7830*/  ULDC UR4, c[0x0][0x150] ;  /* 0x0000540000047ab9 */ /* 0x000fc60000000800 */
[----:B------:R-:W-:Y:S02]  /*7840*/  IMAD R7, R7, UR5, R6 ;  /* 0x0000000507077c24 */ /* 0x000fe4000f8e0206 */
[----:B------:R-:W-:Y:S01]  /*7850*/  FMUL R6, R9, UR4 ;  /* 0x0000000409067c20 */ /* 0x000fe20008400000 */
[----:B------:R-:W-:Y:S01]  /*7860*/  ULDC UR4, c[0x0][0x8c0] ;  /* 0x0002300000047ab9 */ /* 0x000fe20000000800 */
[----:B------:R-:W-:Y:S01]  /*7870*/  ULDC UR5, c[0x0][0x154] ;  /* 0x0000550000057ab9 */ /* 0x000fe20000000800 */
[----:B------:R-:W-:-:S03]  /*7880*/  IMAD.IADD R5, R5, 0x1, R7 ;  /* 0x0000000105057824 */ /* 0x000fc600078e0207 */
[----:B------:R-:W4:Y:S02]  /*7890*/  F2I.U32.TRUNC.NTZ R6, R6 ;  /* 0x0000000600067305 */ /* 0x000f24000020f000 */
[----:B------:R-:W-:Y:S02]  /*78a0*/  SHF.R.U64 R9, R4, UR4, R5 ;  /* 0x0000000404097c19 */ /* 0x000fe40008001205 */
[----:B--2---:R-:W-:-:S05]  /*78b0*/  I2FP.F32.U32 R4, R13 ;  /* 0x0000000d00047245 */ /* 0x004fca0000201000 */
[----:B------:R-:W-:Y:S01]  /*78c0*/  FMUL R21, R4, UR5 ;  /* 0x0000000504157c20 */ /* 0x000fe20008400000 */
[----:B------:R-:W-:Y:S01]  /*78d0*/  SHF.R.U32.HI R4, RZ, UR4, R5 ;  /* 0x00000004ff047c19 */ /* 0x000fe20008011605 */
[----:B------:R-:W-:-:S03]  /*78e0*/  ULDC UR4, c[0x0][0x900] ;  /* 0x0002400000047ab9 */ /* 0x000fc60000000800 */
[--C-:B------:R-:W-:Y:S01]  /*78f0*/  SHF.R.U64 R19, R9, UR6, R4.reuse ;  /* 0x0000000609137c19 */ /* 0x100fe20008001204 */
[----:B------:R-:W2:Y:S01]  /*7900*/  F2I.U32.TRUNC.NTZ R21, R21 ;  /* 0x0000001500157305 */ /* 0x000ea2000020f000 */
[----:B------:R-:W-:Y:S01]  /*7910*/  SHF.R.U32.HI R4, RZ, UR6, R4 ;  /* 0x00000006ff047c19 */ /* 0x000fe20008011604 */
[----:B----4-:R-:W-:-:S03]  /*7920*/  IMAD.MOV R6, RZ, RZ, -R6 ;  /* 0x000000ffff067224 */ /* 0x010fc600078e0a06 */
[----:B------:R-:W-:Y:S01]  /*7930*/  SHF.R.U64 R15, R19, UR4, R4 ;  /* 0x00000004130f7c19 */ /* 0x000fe20008001204 */
[----:B---3--:R-:W-:Y:S01]  /*7940*/  IMAD R14, R25, R6, R14 ;  /* 0x00000006190e7224 */ /* 0x008fe200078e020e */
[----:B------:R-:W-:-:S03]  /*7950*/  SHF.R.U32.HI R23, RZ, UR4, R4 ;  /* 0x00000004ff177c19 */ /* 0x000fc60008011604 */
[----:B------:R-:W-:Y:S02]  /*7960*/  IMAD.MOV.U32 R4, RZ, RZ, R15 ;  /* 0x000000ffff047224 */ /* 0x000fe400078e000f */
[----:B------:R-:W-:Y:S01]  /*7970*/  IMAD.MOV.U32 R5, RZ, RZ, R23 ;  /* 0x000000ffff057224 */ /* 0x000fe200078e0017 */
[----:B--2---:R-:W-:Y:S06]  /*7980*/  @!P1 BRA `(.L_x_157) ;  /* 0x0000000000289947 */ /* 0x004fec0003800000 */
[----:B------:R-:W-:Y:S02]  /*7990*/  ULDC UR4, c[0x0][0x8f4] ;  /* 0x00023d0000047ab9 */ /* 0x000fe40000000800 */
[----:B------:R-:W-:-:S05]  /*79a0*/  IADD3 R5, P1, R15, UR4, RZ ;  /* 0x000000040f057c10 */ /* 0x000fca000ff3e0ff */
[----:B------:R-:W-:-:S04]  /*79b0*/  IMAD.X R23, RZ, RZ, R23, P1 ;  /* 0x000000ffff177224 */ /* 0x000fc800008e0617 */
[----:B------:R-:W-:-:S04]  /*79c0*/  IMAD.WIDE.U32 R6, R23, UR8, RZ ;  /* 0x0000000817067c25 */ /* 0x000fc8000f8e00ff */
[----:B------:R-:W-:-:S04]  /*79d0*/  IMAD.WIDE.U32 R6, P1, R5, UR9, R6 ;  /* 0x0000000905067c25 */ /* 0x000fc8000f820006 */
[----:B------:R-:W-:-:S04]  /*79e0*/  IMAD.WIDE.U32 R4, R5, UR8, RZ ;  /* 0x0000000805047c25 */ /* 0x000fc8000f8e00ff */
[----:B------:R-:W-:Y:S01]  /*79f0*/  IMAD.MOV.U32 R4, RZ, RZ, R7 ;  /* 0x000000ffff047224 */ /* 0x000fe200078e0007 */
[----:B------:R-:W-:Y:S02]  /*7a00*/  IADD3 RZ, P3, R5, R6, RZ ;  /* 0x0000000605ff7210 */ /* 0x000fe40007f7e0ff */
[----:B------:R-:W-:-:S03]  /*7a10*/  IADD3.X R5, RZ, RZ, RZ, P1, !PT ;  /* 0x000000ffff057210 */ /* 0x000fc60000ffe4ff */
[----:B------:R-:W-:-:S08]  /*7a20*/  IMAD.WIDE.U32.X R4, R23, UR9, R4, P3 ;  /* 0x0000000917047c25 */ /* 0x000fd000098e0404 */
.L_x_157:
[----:B------:R-:W-:Y:S01]  /*7a30*/  ISETP.NE.AND P1, PT, R2, 0x1, PT ;  /* 0x000000010200780c */ /* 0x000fe20003f25270 */
[----:B------:R-:W-:Y:S01]  /*7a40*/  ULDC UR4, c[0x0][0x8f0] ;  /* 0x00023c0000047ab9 */ /* 0x000fe20000000800 */
[----:B------:R-:W-:Y:S01]  /*7a50*/  LOP3.LUT R19, R19, UR16, RZ, 0xc0, !PT ;  /* 0x0000001013137c12 */ /* 0x000fe2000f8ec0ff */
[----:B------:R-:W-:Y:S01]  /*7a60*/  IMAD.MOV R21, RZ, RZ, -R21 ;  /* 0x000000ffff157224 */ /* 0x000fe200078e0a15 */
[----:B------:R-:W-:Y:S01]  /*7a70*/  SHF.R.U64 R4, R4, UR4, R5 ;  /* 0x0000000404047c19 */ /* 0x000fe20008001205 */
[----:B------:R-:W-:Y:S01]  /*7a80*/  ULDC UR4, c[0x0][0x8e0] ;  /* 0x0002380000047ab9 */ /* 0x000fe20000000800 */
[----:B------:R-:W-:Y:S01]  /*7a90*/  ULDC UR5, c[0x0][0x8b8] ;  /* 0x00022e0000057ab9 */ /* 0x000fe20000000800 */
[----:B------:R-:W-:Y:S02]  /*7aa0*/  IMAD.MOV.U32 R5, RZ, RZ, 0x1 ;  /* 0x00000001ff057424 */ /* 0x000fe400078e00ff */
[----:B------:R-:W-:Y:S02]  /*7ab0*/  IMAD.MOV R6, RZ, RZ, -R4 ;  /* 0x000000ffff067224 */ /* 0x000fe400078e0a04 */
[----:B------:R-:W-:Y:S01]  /*7ac0*/  IMAD R19, R4, UR17, R19 ;  /* 0x0000001104137c24 */ /* 0x000fe2000f8e0213 */
[----:B------:R-:W-:Y:S01]  /*7ad0*/  LOP3.LUT R4, R9, UR15, RZ, 0xc0, !PT ;  /* 0x0000000f09047c12 */ /* 0x000fe2000f8ec0ff */
[----:B-1----:R-:W-:-:S02]  /*7ae0*/  @P1 IMAD R14, R20, R21, R13 ;  /* 0x00000015140e1224 */ /* 0x002fc400078e020d */
[----:B------:R-:W-:Y:S01]  /*7af0*/  IMAD R15, R6, UR4, R15 ;  /* 0x00000004060f7c24 */ /* 0x000fe2000f8e020f */
[----:B------:R-:W-:Y:S01]  /*7b00*/  ULDC UR4, c[0x0][0x8a8] ;  /* 0x00022a0000047ab9 */ /* 0x000fe20000000800 */
[----:B------:R-:W-:Y:S02]  /*7b10*/  IMAD R14, R19, UR5, R14 ;  /* 0x00000005130e7c24 */ /* 0x000fe4000f8e020e */
[--C-:B------:R-:W-:Y:S01]  /*7b20*/  IMAD R15, R15, UR4, R4.reuse ;  /* 0x000000040f0f7c24 */ /* 0x100fe2000f8e0204 */
[----:B------:R-:W-:Y:S01]  /*7b30*/  PRMT R4, R5, 0x7610, R4 ;  /* 0x0000761005047816 */ /* 0x000fe20000000004 */
[----:B------:R-:W-:-:S03]  /*7b40*/  IMAD.MOV.U32 R6, RZ, RZ, R8 ;  /* 0x000000ffff067224 */ /* 0x000fc600078e0008 */
[----:B------:R-:W-:Y:S02]  /*7b50*/  SEL R7, R15, R14, !P1 ;  /* 0x0000000e0f077207 */ /* 0x000fe40004800000 */
[----:B------:R-:W-:-:S07]  /*7b60*/  SEL R13, R14, R15, !P1 ;  /* 0x0000000f0e0d7207 */ /* 0x000fce0004800000 */
.L_x_155:
[----:B------:R-:W-:Y:S05]  /*7b70*/  BSYNC B1 ;  /* 0x0000000000017941 */ /* 0x000fea0003800000 */
.L_x_154:
[----:B------:R-:W-:-:S13]  /*7b80*/  LOP3.LUT P1, RZ, R4, 0xff, RZ, 0xc0, !PT ;  /* 0x000000ff04ff7812 */ /* 0x000fda000782c0ff */
[----:B------:R-:W-:Y:S05]  /*7b90*/  @P1 BRA `(.L_x_158) ;  /* 0xfffffff400401947 */ /* 0x000fea000383ffff */
[----:B------:R-:W-:Y:S05]  /*7ba0*/  BSYNC B0 ;  /* 0x0000000000007941 */ /* 0x000fea0003800000 */
.L_x_146:
[----:B------:R-:W-:-:S03]  /*7bb0*/  UMOV UR4, 0xffffffff ;  /* 0xffffffff00047882 */ /* 0x000fc60000000000 */
[----:B------:R-:W-:Y:S05]  /*7bc0*/  BRA.DIV UR4, `(.L_x_159) ;  /* 0x0000000a041c7947 */ /* 0x000fea000b800000 */
[----:B------:R-:W-:-:S13]  /*7bd0*/  ELECT P6, URZ, PT ;  /* 0x00000000003f782f */ /* 0x000fda00038c0000 */
.L_x_182:
[----:B------:R-:W-:Y:S05]  /*7be0*/  @!P6 BRA `(.L_x_10) ;  /* 0x0000000000a4e947 */ /* 0x000fea0003800000 */
[----:B------:R-:W-:-:S04]  /*7bf0*/  LOP3.LUT R22, R22, 0x2, RZ, 0xfc, !PT ;  /* 0x0000000216167812 */ /* 0x000fc800078efcff */
[----:B------:R-:W-:-:S13]  /*7c00*/  ISETP.NE.AND P0, PT, R22, 0x3, PT ;  /* 0x000000031600780c */ /* 0x000fda0003f05270 */
[----:B------:R-:W-:Y:S05]  /*7c10*/  @!P0 BRA `(.L_x_160) ;  /* 0x0000000000048947 */ /* 0x000fea0003800000 */
[----:B------:R-:W-:Y:S01]  /*7c20*/  BPT.TRAP 0x1 ;  /* 0x000000040000795c */ /* 0x000fe20000300000 */
.L_x_160:
[----:B------:R-:W1:Y:S01]  /*7c30*/  S2R R5, SR_CgaCtaId ;  /* 0x0000000000057919 */ /* 0x000e620000008800 */
[----:B------:R-:W-:Y:S02]  /*7c40*/  MOV R2, 0x400 ;  /* 0x0000040000027802 */ /* 0x000fe40000000f00 */
[----:B------:R-:W-:Y:S02]  /*7c50*/  SHF.L.U32 R4, R3, 0x1f, RZ ;  /* 0x0000001f03047819 */ /* 0x000fe400000006ff */
[----:B-1----:R-:W-:-:S05]  /*7c60*/  LEA R5, R5, R2, 0x18 ;  /* 0x0000000205057211 */ /* 0x002fca00078ec0ff */
[----:B------:R-:W-:-:S04]  /*7c70*/  VIADD R5, R5, 0x20 ;  /* 0x0000002005057836 */ /* 0x000fc80000000000 */
[C---:B------:R-:W-:Y:S01]  /*7c80*/  IMAD R7, R0.reuse, 0x8, R5 ;  /* 0x0000000800077824 */ /* 0x040fe200078e0205 */
[----:B------:R-:W-:-:S03]  /*7c90*/  IADD3 R0, R0, 0x1, RZ ;  /* 0x0000000100007810 */ /* 0x000fc60007ffe0ff */
[----:B------:R-:W1:Y:S01]  /*7ca0*/  SYNCS.PHASECHK.TRANS64.TRYWAIT P0, [R7+URZ], R4 ;  /* 0x00000004070075a7 */ /* 0x000e62000800017f */
[----:B------:R-:W-:-:S04]  /*7cb0*/  ISETP.NE.AND P1, PT, R0, 0x4, PT ;  /* 0x000000040000780c */ /* 0x000fc80003f25270 */
[----:B------:R-:W-:Y:S02]  /*7cc0*/  SEL R2, RZ, 0x1, P1 ;  /* 0x00000001ff027807 */ /* 0x000fe40000800000 */
[----:B------:R-:W-:Y:S02]  /*7cd0*/  SEL R0, R0, RZ, P1 ;  /* 0x000000ff00007207 */ /* 0x000fe40000800000 */
[----:B------:R-:W-:-:S03]  /*7ce0*/  LOP3.LUT R9, R3, R2, RZ, 0x3c, !PT ;  /* 0x0000000203097212 */ /* 0x000fc600078e3cff */
[----:B------:R-:W-:Y:S01]  /*7cf0*/  IMAD R6, R0, 0x8, R5 ;  /* 0x0000000800067824 */ /* 0x000fe200078e0205 */
[----:B------:R-:W-:Y:S01]  /*7d00*/  SHF.L.U32 R3, R9, 0x1f, RZ ;  /* 0x0000001f09037819 */ /* 0x000fe200000006ff */
[----:B-1----:R-:W-:Y:S06]  /*7d10*/  @!P0 BRA `(.L_x_161) ;  /* 0x0000000400e88947 */ /* 0x002fec0003800000 */
.L_x_183:
[----:B------:R-:W2:Y:S01]  /*7d20*/  SYNCS.PHASECHK.TRANS64.TRYWAIT P0, [R6+URZ], R3 ;  /* 0x00000003060075a7 */ /* 0x000ea2000800017f */
[----:B------:R-:W-:-:S05]  /*7d30*/  VIADD R0, R0, 0x1 ;  /* 0x0000000100007836 */ /* 0x000fca0000000000 */
[----:B------:R-:W-:-:S04]  /*7d40*/  ISETP.NE.AND P1, PT, R0, 0x4, PT ;  /* 0x000000040000780c */ /* 0x000fc80003f25270 */
[----:B------:R-:W-:Y:S02]  /*7d50*/  SEL R2, RZ, 0x1, P1 ;  /* 0x00000001ff027807 */ /* 0x000fe40000800000 */
[----:B------:R-:W-:Y:S02]  /*7d60*/  SEL R0, R0, RZ, P1 ;  /* 0x000000ff00007207 */ /* 0x000fe40000800000 */
[----:B------:R-:W-:-:S03]  /*7d70*/  LOP3.LUT R9, R9, R2, RZ, 0x3c, !PT ;  /* 0x0000000209097212 */ /* 0x000fc600078e3cff */
[----:B-1----:R-:W-:Y:S01]  /*7d80*/  IMAD R7, R0, 0x8, R5 ;  /* 0x0000000800077824 */ /* 0x002fe200078e0205 */
[----:B------:R-:W-:Y:S01]  /*7d90*/  SHF.L.U32 R4, R9, 0x1f, RZ ;  /* 0x0000001f09047819 */ /* 0x000fe200000006ff */
[----:B--2---:R-:W-:Y:S06]  /*7da0*/  @!P0 BRA `(.L_x_162) ;  /* 0x0000000400d88947 */ /* 0x004fec0003800000 */
.L_x_184:
[----:B------:R-:W2:Y:S01]  /*7db0*/  SYNCS.PHASECHK.TRANS64.TRYWAIT P0, [R7+URZ], R4 ;  /* 0x00000004070075a7 */ /* 0x000ea2000800017f */
[----:B------:R-:W-:-:S05]  /*7dc0*/  VIADD R0, R0, 0x1 ;  /* 0x0000000100007836 */ /* 0x000fca0000000000 */
[----:B------:R-:W-:-:S04]  /*7dd0*/  ISETP.NE.AND P1, PT, R0, 0x4, PT ;  /* 0x000000040000780c */ /* 0x000fc80003f25270 */
[----:B------:R-:W-:Y:S02]  /*7de0*/  SEL R2, RZ, 0x1, P1 ;  /* 0x00000001ff027807 */ /* 0x000fe40000800000 */
[----:B------:R-:W-:Y:S02]  /*7df0*/  SEL R0, R0, RZ, P1 ;  /* 0x000000ff00007207 */ /* 0x000fe40000800000 */
[----:B------:R-:W-:Y:S01]  /*7e00*/  LOP3.LUT R2, R9, R2, RZ, 0x3c, !PT ;  /* 0x0000000209027212 */ /* 0x000fe200078e3cff */
[----:B--2---:R-:W-:Y:S06]  /*7e10*/  @!P0 BRA `(.L_x_163) ;  /* 0x0000000400d08947 */ /* 0x004fec0003800000 */
.L_x_185:
[----:B------:R-:W-:Y:S01]  /*7e20*/  IMAD R5, R0, 0x8, R5 ;  /* 0x0000000800057824 */ /* 0x000fe200078e0205 */
[----:B------:R-:W-:-:S07]  /*7e30*/  SHF.L.U32 R0, R2, 0x1f, RZ ;  /* 0x0000001f02007819 */ /* 0x000fce00000006ff */
.L_x_164:
[----:B---3--:R3:W4:Y:S02]  /*7e40*/  SYNCS.PHASECHK.TRANS64.TRYWAIT P0, [R5+URZ], R0 ;  /* 0x00000000050075a7 */ /* 0x008724000800017f */
[----:B----4-:R-:W-:Y:S05]  /*7e50*/  @!P0 NANOSLEEP.SYNCS 0x989680 ;  /* 0x009896800000895d */ /* 0x010fea0003900000 */
[----:B------:R-:W4:Y:S02]  /*7e60*/  @!P0 SYNCS.PHASECHK.TRANS64 P0, [R5+URZ], R0 ;  /* 0x00000000050085a7 */ /* 0x000f24000800007f */
[----:B----4-:R-:W-:Y:S05]  /*7e70*/  @!P0 BRA `(.L_x_164) ;  /* 0xfffffffc00f08947 */ /* 0x010fea000383ffff */
.L_x_10:
[----:B------:R-:W-:Y:S05]  /*7e80*/  BSYNC B6 ;  /* 0x0000000000067941 */ /* 0x000fea0003800000 */
.L_x_8:
[----:B------:R-:W-:Y:S05]  /*7e90*/  EXIT ;  /* 0x000000000000794d */ /* 0x000fea0003800000 */
.L_x_23:
[----:B----4-:R4:W1:Y:S02]  /*7ea0*/  SYNCS.PHASECHK.TRANS64.TRYWAIT P1, [R3+URZ], R0 ;  /* 0x00000000030075a7 */ /* 0x010864000802017f */
[----:B-1----:R-:W-:Y:S05]  /*7eb0*/  @!P1 NANOSLEEP.SYNCS 0x989680 ;  /* 0x009896800000995d */ /* 0x002fea0003900000 */
[----:B------:R-:W1:Y:S02]  /*7ec0*/  @!P1 SYNCS.PHASECHK.TRANS64 P1, [R3+URZ], R0 ;  /* 0x00000000030095a7 */ /* 0x000e64000802007f */
[----:B-1----:R-:W-:Y:S05]  /*7ed0*/  @!P1 BRA `(.L_x_23) ;  /* 0xfffffffc00f09947 */ /* 0x002fea000383ffff */
[----:B------:R-:W-:Y:S05]  /*7ee0*/  BRA `(.L_x_22) ;  /* 0xffffff98001c7947 */ /* 0x000fea000383ffff */
.L_x_28:
[----:B---3--:R-:W-:-:S04]  /*7ef0*/  IMAD.U32 R4, RZ, RZ, UR8 ;  /* 0x00000008ff047e24 */ /* 0x008fc8000f8e00ff */
[----:B------:R3:W4:Y:S03]  /*7f00*/  SYNCS.PHASECHK.TRANS64.TRYWAIT P1, [R4+URZ], R3 ;  /* 0x00000003040075a7 */ /* 0x000726000802017f */
[----:B----4-:R-:W-:Y:S05]  /*7f10*/  @!P1 NANOSLEEP.SYNCS 0x989680 ;  /* 0x009896800000995d */ /* 0x010fea0003900000 */
[----:B------:R-:W4:Y:S02]  /*7f20*/  @!P1 SYNCS.PHASECHK.TRANS64 P1, [R4+URZ], R3 ;  /* 0x00000003040095a7 */ /* 0x000f24000802007f */
[----:B----4-:R-:W-:Y:S05]  /*7f30*/  @!P1 BRA `(.L_x_28) ;  /* 0xfffffffc00ec9947 */ /* 0x010fea000383ffff */
[----:B------:R-:W-:Y:S05]  /*7f40*/  BRA `(.L_x_27) ;  /* 0xffffff9c00507947 */ /* 0x000fea000383ffff */
.L_x_51:
[----:B--2---:R-:W-:-:S04]  /*7f50*/  IMAD.U32 R5, RZ, RZ, UR52 ;  /* 0x00000034ff057e24 */ /* 0x004fc8000f8e00ff */
[----:B------:R2:W3:Y:S03]  /*7f60*/  SYNCS.PHASECHK.TRANS64.TRYWAIT P1, [R5+URZ+0x40], R4 ;  /* 0x00004004050075a7 */ /* 0x0004e6000802017f */
[----:B---3--:R-:W-:Y:S05]  /*7f70*/  @!P1 NANOSLEEP.SYNCS 0x989680 ;  /* 0x009896800000995d */ /* 0x008fea0003900000 */
[----:B------:R-:W3:Y:S02]  /*7f80*/  @!P1 SYNCS.PHASECHK.TRANS64 P1, [R5+URZ+0x40], R4 ;  /* 0x00004004050095a7 */ /* 0x000ee4000802007f */
[----:B---3--:R-:W-:Y:S05]  /*7f90*/  @!P1 BRA `(.L_x_51) ;  /* 0xfffffffc00ec9947 */ /* 0x008fea000383ffff */
[----:B------:R-:W-:Y:S05]  /*7fa0*/  BRA `(.L_x_165) ;  /* 0xffffffac00a47947 */ /* 0x000fea000383ffff */
.L_x_62:
[----:B--2---:R2:W3:Y:S02]  /*7fb0*/  SYNCS.PHASECHK.TRANS64.TRYWAIT P4, [R14+URZ+0x40], R15 ;  /* 0x0000400f0e0075a7 */ /* 0x0044e4000808017f */
[----:B---3--:R-:W-:Y:S05]  /*7fc0*/  @!P4 NANOSLEEP.SYNCS 0x989680 ;  /* 0x009896800000c95d */ /* 0x008fea0003900000 */
[----:B------:R-:W3:Y:S02]  /*7fd0*/  @!P4 SYNCS.PHASECHK.TRANS64 P4, [R14+URZ+0x40], R15 ;  /* 0x0000400f0e00c5a7 */ /* 0x000ee4000808007f */
[----:B---3--:R-:W-:Y:S05]  /*7fe0*/  @!P4 BRA `(.L_x_62) ;  /* 0xfffffffc00f0c947 */ /* 0x008fea000383ffff */
[----:B------:R-:W-:Y:S05]  /*7ff0*/  BRA `(.L_x_166) ;  /* 0xffffffb400ec7947 */ /* 0x000fea000383ffff */
.L_x_72:
[----:B-1----:R1:W2:Y:S02]  /*8000*/  SYNCS.PHASECHK.TRANS64.TRYWAIT P4, [R14+URZ+0x40], R15 ;  /* 0x0000400f0e0075a7 */ /* 0x0022a4000808017f */
[----:B--2---:R-:W-:Y:S05]  /*8010*/  @!P4 NANOSLEEP.SYNCS 0x989680 ;  /* 0x009896800000c95d */ /* 0x004fea0003900000 */
[----:B------:R-:W2:Y:S02]  /*8020*/  @!P4 SYNCS.PHASECHK.TRANS64 P4, [R14+URZ+0x40], R15 ;  /* 0x0000400f0e00c5a7 */ /* 0x000ea4000808007f */
[----:B--2---:R-:W-:Y:S05]  /*8030*/  @!P4 BRA `(.L_x_72) ;  /* 0xfffffffc00f0c947 */ /* 0x004fea000383ffff */
[----:B------:R-:W-:Y:S05]  /*8040*/  BRA `(.L_x_167) ;  /* 0xffffffbc00a87947 */ /* 0x000fea000383ffff */
.L_x_82:
[----:B-1----:R1:W2:Y:S02]  /*8050*/  SYNCS.PHASECHK.TRANS64.TRYWAIT P2, [R14+URZ+0x40], R13 ;  /* 0x0000400d0e0075a7 */ /* 0x0022a4000804017f */
[----:B--2---:R-:W-:Y:S05]  /*8060*/  @!P2 NANOSLEEP.SYNCS 0x989680 ;  /* 0x009896800000a95d */ /* 0x004fea0003900000 */
[----:B------:R-:W2:Y:S02]  /*8070*/  @!P2 SYNCS.PHASECHK.TRANS64 P2, [R14+URZ+0x40], R13 ;  /* 0x0000400d0e00a5a7 */ /* 0x000ea4000804007f */
[----:B--2---:R-:W-:Y:S05]  /*8080*/  @!P2 BRA `(.L_x_82) ;  /* 0xfffffffc00f0a947 */ /* 0x004fea000383ffff */
[----:B------:R-:W-:Y:S05]  /*8090*/  BRA `(.L_x_168) ;  /* 0xffffffc4006c7947 */ /* 0x000fea000383ffff */
.L_x_102:
[----:B-1----:R-:W-:-:S04]  /*80a0*/  MOV R3, UR4 ;  /* 0x0000000400037c02 */ /* 0x002fc80008000f00 */
[----:B------:R1:W2:Y:S03]  /*80b0*/  SYNCS.PHASECHK.TRANS64.TRYWAIT P0, [R3+URZ+0x88], R0 ;  /* 0x00008800030075a7 */ /* 0x0002a6000800017f */
[----:B--2---:R-:W-:Y:S05]  /*80c0*/  @!P0 NANOSLEEP.SYNCS 0x989680 ;  /* 0x009896800000895d */ /* 0x004fea0003900000 */
[----:B------:R-:W2:Y:S02]  /*80d0*/  @!P0 SYNCS.PHASECHK.TRANS64 P0, [R3+URZ+0x88], R0 ;  /* 0x00008800030085a7 */ /* 0x000ea4000800007f */
[----:B--2---:R-:W-:Y:S05]  /*80e0*/  @!P0 BRA `(.L_x_102) ;  /* 0xfffffffc00ec8947 */ /* 0x004fea000383ffff */
[----:B------:R-:W-:Y:S05]  /*80f0*/  BRA `(.L_x_101) ;  /* 0xffffffd800fc7947 */ /* 0x000fea000383ffff */
.L_x_111:
[----:B-1----:R-:W-:-:S04]  /*8100*/  IMAD.U32 R5, RZ, RZ, UR5 ;  /* 0x00000005ff057e24 */ /* 0x002fc8000f8e00ff */
[----:B------:R1:W2:Y:S03]  /*8110*/  SYNCS.PHASECHK.TRANS64.TRYWAIT P1, [R5+URZ+0x60], R4 ;  /* 0x00006004050075a7 */ /* 0x0002a6000802017f */
[----:B--2---:R-:W-:Y:S05]  /*8120*/  @!P1 NANOSLEEP.SYNCS 0x989680 ;  /* 0x009896800000995d */ /* 0x004fea0003900000 */
[----:B------:R-:W2:Y:S02]  /*8130*/  @!P1 SYNCS.PHASECHK.TRANS64 P1, [R5+URZ+0x60], R4 ;  /* 0x00006004050095a7 */ /* 0x000ea4000802007f */
[----:B--2---:R-:W-:Y:S05]  /*8140*/  @!P1 BRA `(.L_x_111) ;  /* 0xfffffffc00ec9947 */ /* 0x004fea000383ffff */
[----:B------:R-:W-:Y:S05]  /*8150*/  BRA `(.L_x_169) ;  /* 0xffffffdc00e87947 */ /* 0x000fea000383ffff */
.L_x_117:
[----:B-12---:R-:W-:-:S04]  /*8160*/  IMAD.U32 R5, RZ, RZ, UR5 ;  /* 0x00000005ff057e24 */ /* 0x006fc8000f8e00ff */
[----:B------:R1:W2:Y:S03]  /*8170*/  SYNCS.PHASECHK.TRANS64.TRYWAIT P1, [R5+URZ+0x68], R4 ;  /* 0x00006804050075a7 */ /* 0x0002a6000802017f */
[----:B--2---:R-:W-:Y:S05]  /*8180*/  @!P1 NANOSLEEP.SYNCS 0x989680 ;  /* 0x009896800000995d */ /* 0x004fea0003900000 */
[----:B------:R-:W2:Y:S02]  /*8190*/  @!P1 SYNCS.PHASECHK.TRANS64 P1, [R5+URZ+0x68], R4 ;  /* 0x00006804050095a7 */ /* 0x000ea4000802007f */
[----:B--2---:R-:W-:Y:S05]  /*81a0*/  @!P1 BRA `(.L_x_117) ;  /* 0xfffffffc00ec9947 */ /* 0x004fea000383ffff */
[----:B------:R-:W-:Y:S05]  /*81b0*/  BRA `(.L_x_170) ;  /* 0xffffffe000307947 */ /* 0x000fea000383ffff */
.L_x_123:
[----:B-123--:R-:W-:-:S04]  /*81c0*/  IMAD.U32 R5, RZ, RZ, UR5 ;  /* 0x00000005ff057e24 */ /* 0x00efc8000f8e00ff */
[----:B------:R1:W2:Y:S03]  /*81d0*/  SYNCS.PHASECHK.TRANS64.TRYWAIT P1, [R5+URZ+0x70], R4 ;  /* 0x00007004050075a7 */ /* 0x0002a6000802017f */
[----:B--2---:R-:W-:Y:S05]  /*81e0*/  @!P1 NANOSLEEP.SYNCS 0x989680 ;  /* 0x009896800000995d */ /* 0x004fea0003900000 */
[----:B------:R-:W2:Y:S02]  /*81f0*/  @!P1 SYNCS.PHASECHK.TRANS64 P1, [R5+URZ+0x70], R4 ;  /* 0x00007004050095a7 */ /* 0x000ea4000802007f */
[----:B--2---:R-:W-:Y:S05]  /*8200*/  @!P1 BRA `(.L_x_123) ;  /* 0xfffffffc00ec9947 */ /* 0x004fea000383ffff */
[----:B------:R-:W-:Y:S05]  /*8210*/  BRA `(.L_x_171) ;  /* 0xffffffe000847947 */ /* 0x000fea000383ffff */
.L_x_129:
[----:B-1234-:R-:W-:-:S04]  /*8220*/  IMAD.U32 R5, RZ, RZ, UR5 ;  /* 0x00000005ff057e24 */ /* 0x01efc8000f8e00ff */
[----:B------:R1:W2:Y:S03]  /*8230*/  SYNCS.PHASECHK.TRANS64.TRYWAIT P1, [R5+URZ+0x78], R4 ;  /* 0x00007804050075a7 */ /* 0x0002a6000802017f */
[----:B--2---:R-:W-:Y:S05]  /*8240*/  @!P1 NANOSLEEP.SYNCS 0x989680 ;  /* 0x009896800000995d */ /* 0x004fea0003900000 */
[----:B------:R-:W2:Y:S02]  /*8250*/  @!P1 SYNCS.PHASECHK.TRANS64 P1, [R5+URZ+0x78], R4 ;  /* 0x00007804050095a7 */ /* 0x000ea4000802007f */
[----:B--2---:R-:W-:Y:S05]  /*8260*/  @!P1 BRA `(.L_x_129) ;  /* 0xfffffffc00ec9947 */ /* 0x004fea000383ffff */
[----:B------:R-:W-:Y:S05]  /*8270*/  BRA `(.L_x_172) ;  /* 0xffffffe000d07947 */ /* 0x000fea000383ffff */
.L_x_139:
[----:B--2---:R2:W1:Y:S02]  /*8280*/  SYNCS.PHASECHK.TRANS64.TRYWAIT P0, [R3+URZ+0x60], R0 ;  /* 0x00006000030075a7 */ /* 0x004464000800017f */
[----:B-1----:R-:W-:Y:S05]  /*8290*/  @!P0 NANOSLEEP.SYNCS 0x989680 ;  /* 0x009896800000895d */ /* 0x002fea0003900000 */
[----:B------:R-:W1:Y:S02]  /*82a0*/  @!P0 SYNCS.PHASECHK.TRANS64 P0, [R3+URZ+0x60], R0 ;  /* 0x00006000030085a7 */ /* 0x000e64000800007f */
[----:B-1----:R-:W-:Y:S05]  /*82b0*/  @!P0 BRA `(.L_x_139) ;  /* 0xfffffffc00f08947 */ /* 0x002fea000383ffff */
[----:B------:R-:W-:Y:S05]  /*82c0*/  BRA `(.L_x_173) ;  /* 0xffffffe800c87947 */ /* 0x000fea000383ffff */
.L_x_141:
[----:B------:R1:W1:Y:S02]  /*82d0*/  SYNCS.PHASECHK.TRANS64.TRYWAIT P0, [R3+URZ+0x68], R0 ;  /* 0x00006800030075a7 */ /* 0x000264000800017f */
[----:B-1----:R-:W-:Y:S05]  /*82e0*/  @!P0 NANOSLEEP.SYNCS 0x989680 ;  /* 0x009896800000895d */ /* 0x002fea0003900000 */
[----:B------:R-:W1:Y:S02]  /*82f0*/  @!P0 SYNCS.PHASECHK.TRANS64 P0, [R3+URZ+0x68], R0 ;  /* 0x00006800030085a7 */ /* 0x000e64000800007f */
[----:B-1----:R-:W-:Y:S05]  /*8300*/  @!P0 BRA `(.L_x_141) ;  /* 0xfffffffc00f08947 */ /* 0x002fea000383ffff */
[----:B------:R-:W-:Y:S05]  /*8310*/  BRA `(.L_x_174) ;  /* 0xffffffe800c47947 */ /* 0x000fea000383ffff */
.L_x_143:
[----:B------:R1:W1:Y:S02]  /*8320*/  SYNCS.PHASECHK.TRANS64.TRYWAIT P0, [R3+URZ+0x70], R0 ;  /* 0x00007000030075a7 */ /* 0x000264000800017f */
[----:B-1----:R-:W-:Y:S05]  /*8330*/  @!P0 NANOSLEEP.SYNCS 0x989680 ;  /* 0x009896800000895d */ /* 0x002fea0003900000 */
[----:B------:R-:W1:Y:S02]  /*8340*/  @!P0 SYNCS.PHASECHK.TRANS64 P0, [R3+URZ+0x70], R0 ;  /* 0x00007000030085a7 */ /* 0x000e64000800007f */
[----:B-1----:R-:W-:Y:S05]  /*8350*/  @!P0 BRA `(.L_x_143) ;  /* 0xfffffffc00f08947 */ /* 0x002fea000383ffff */
[----:B------:R-:W-:Y:S05]  /*8360*/  BRA `(.L_x_175) ;  /* 0xffffffe800c07947 */ /* 0x000fea000383ffff */
.L_x_147:
[----:B------:R-:W-:Y:S01]  /*8370*/  BSSY B1, `(.L_x_176) ;  /* 0x0000006000017945 */ /* 0x000fe20003800000 */
[----:B------:R-:W-:-:S07]  /*8380*/  IMAD.MOV.U32 R15, RZ, RZ, -0x1 ;  /* 0xffffffffff0f7424 */ /* 0x000fce00078e00ff */
[----:B------:R-:W-:Y:S05]  /*8390*/  WARPSYNC.COLLECTIVE R15, `(.L_x_177) ;  /* 0x000000000f0c7348 */ /* 0x000fea0003c00000 */
[----:B------:R-:W-:Y:S02]  /*83a0*/  ELECT P6, UR62, PT ;  /* 0x00000000003e782f */ /* 0x000fe400038c0000 */
[----:B------:R-:W-:Y:S01]  /*83b0*/  MOV R14, UR62 ;  /* 0x0000003e000e7c02 */ /* 0x000fe20008000f00 */
[----:B------:R-:W-:Y:S10]  /*83c0*/  ENDCOLLECTIVE ;  /* 0x000000000000791b */ /* 0x000ff40003800000 */
.L_x_177:
[----:B------:R-:W-:Y:S05]  /*83d0*/  BSYNC B1 ;  /* 0x0000000000017941 */ /* 0x000fea0003800000 */
.L_x_176:
[----:B------:R-:W-:Y:S05]  /*83e0*/  BRA `(.L_x_178) ;  /* 0xffffffec00387947 */ /* 0x000fea000383ffff */
.L_x_150:
[----:B--2---:R2:W3:Y:S02]  /*83f0*/  SYNCS.PHASECHK.TRANS64.TRYWAIT P1, [R15+URZ+0x20], R8 ;  /* 0x000020080f0075a7 */ /* 0x0044e4000802017f */
[----:B---3--:R-:W-:Y:S05]  /*8400*/  @!P1 NANOSLEEP.SYNCS 0x989680 ;  /* 0x009896800000995d */ /* 0x008fea0003900000 */
[----:B------:R-:W3:Y:S02]  /*8410*/  @!P1 SYNCS.PHASECHK.TRANS64 P1, [R15+URZ+0x20], R8 ;  /* 0x000020080f0095a7 */ /* 0x000ee4000802007f */
[----:B---3--:R-:W-:Y:S05]  /*8420*/  @!P1 BRA `(.L_x_150) ;  /* 0xfffffffc00f09947 */ /* 0x008fea000383ffff */
[----:B------:R-:W-:Y:S05]  /*8430*/  BRA `(.L_x_179) ;  /* 0xffffffec006c7947 */ /* 0x000fea000383ffff */
.L_x_159:
[----:B------:R-:W-:Y:S01]  /*8440*/  BSSY B0, `(.L_x_180) ;  /* 0x0000006000007945 */ /* 0x000fe20003800000 */
[----:B------:R-:W-:-:S07]  /*8450*/  IMAD.MOV.U32 R15, RZ, RZ, -0x1 ;  /* 0xffffffffff0f7424 */ /* 0x000fce00078e00ff */
[----:B------:R-:W-:Y:S05]  /*8460*/  WARPSYNC.COLLECTIVE R15, `(.L_x_181) ;  /* 0x000000000f0c7348 */ /* 0x000fea0003c00000 */
[----:B------:R-:W-:Y:S02]  /*8470*/  ELECT P6, UR62, PT ;  /* 0x00000000003e782f */ /* 0x000fe400038c0000 */
[----:B------:R-:W-:Y:S01]  /*8480*/  MOV R14, UR62 ;  /* 0x0000003e000e7c02 */ /* 0x000fe20008000f00 */
[----:B------:R-:W-:Y:S10]  /*8490*/  ENDCOLLECTIVE ;  /* 0x000000000000791b */ /* 0x000ff40003800000 */
.L_x_181:
[----:B------:R-:W-:Y:S05]  /*84a0*/  BSYNC B0 ;  /* 0x0000000000007941 */ /* 0x000fea0003800000 */
.L_x_180:
[----:B------:R-:W-:Y:S05]  /*84b0*/  BRA `(.L_x_182) ;  /* 0xfffffff400c87947 */ /* 0x000fea000383ffff */
.L_x_161:
[----:B-1----:R1:W2:Y:S02]  /*84c0*/  SYNCS.PHASECHK.TRANS64.TRYWAIT P0, [R7+URZ], R4 ;  /* 0x00000004070075a7 */ /* 0x0022a4000800017f */
[----:B--2---:R-:W-:Y:S05]  /*84d0*/  @!P0 NANOSLEEP.SYNCS 0x989680 ;  /* 0x009896800000895d */ /* 0x004fea0003900000 */
[----:B------:R-:W2:Y:S02]  /*84e0*/  @!P0 SYNCS.PHASECHK.TRANS64 P0, [R7+URZ], R4 ;  /* 0x00000004070085a7 */ /* 0x000ea4000800007f */
[----:B--2---:R-:W-:Y:S05]  /*84f0*/  @!P0 BRA `(.L_x_161) ;  /* 0xfffffffc00f08947 */ /* 0x004fea000383ffff */
[----:B------:R-:W-:Y:S05]  /*8500*/  BRA `(.L_x_183) ;  /* 0xfffffff800047947 */ /* 0x000fea000383ffff */
.L_x_162:
[----:B-1----:R1:W2:Y:S02]  /*8510*/  SYNCS.PHASECHK.TRANS64.TRYWAIT P0, [R6+URZ], R3 ;  /* 0x00000003060075a7 */ /* 0x0022a4000800017f */
[----:B--2---:R-:W-:Y:S05]  /*8520*/  @!P0 NANOSLEEP.SYNCS 0x989680 ;  /* 0x009896800000895d */ /* 0x004fea0003900000 */
[----:B------:R-:W2:Y:S02]  /*8530*/  @!P0 SYNCS.PHASECHK.TRANS64 P0, [R6+URZ], R3 ;  /* 0x00000003060085a7 */ /* 0x000ea4000800007f */
[----:B--2---:R-:W-:Y:S05]  /*8540*/  @!P0 BRA `(.L_x_162) ;  /* 0xfffffffc00f08947 */ /* 0x004fea000383ffff */
[----:B------:R-:W-:Y:S05]  /*8550*/  BRA `(.L_x_184) ;  /* 0xfffffff800147947 */ /* 0x000fea000383ffff */
.L_x_163:
[----:B--2---:R2:W3:Y:S02]  /*8560*/  SYNCS.PHASECHK.TRANS64.TRYWAIT P0, [R7+URZ], R4 ;  /* 0x00000004070075a7 */ /* 0x0044e4000800017f */
[----:B---3--:R-:W-:Y:S05]  /*8570*/  @!P0 NANOSLEEP.SYNCS 0x989680 ;  /* 0x009896800000895d */ /* 0x008fea0003900000 */
[----:B------:R-:W3:Y:S02]  /*8580*/  @!P0 SYNCS.PHASECHK.TRANS64 P0, [R7+URZ], R4 ;  /* 0x00000004070085a7 */ /* 0x000ee4000800007f */
[----:B---3--:R-:W-:Y:S05]  /*8590*/  @!P0 BRA `(.L_x_163) ;  /* 0xfffffffc00f08947 */ /* 0x008fea000383ffff */
[----:B------:R-:W-:Y:S05]  /*85a0*/  BRA `(.L_x_185) ;  /* 0xfffffff8001c7947 */ /* 0x000fea000383ffff */
.L_x_186:
[----:B------:R-:W-:-:S00]  /*85b0*/  BRA `(.L_x_186) ;  /* 0xfffffffc00fc7947 */ /* 0x000fc0000383ffff */
[----:B------:R-:W-:-:S00]  /*85c0*/  NOP ;  /* 0x0000000000007918 */ /* 0x000fc00000000000 */
        /* <DEDUP_REMOVED lines=11> */
.L_x_187:


//--------------------- .nv.global.init           --------------------------
	.section	.nv.global.init,"aw",@progbits
.nv.global.init:
	.type		$str$22,@object
	.size		$str$22,($str$26 - $str$22)
$str$22:
        /*0000*/ 	.byte	0x6b, 0x5f, 0x74, 0x69, 0x6c, 0x65, 0x5f, 0x63, 0x6f, 0x75, 0x6e, 0x74, 0x20, 0x3e, 0x3d, 0x20
        /*0010*/ 	.byte	0x31, 0x00
	.type		$str$26,@object
	.size		$str$26,($str$27 - $str$26)
$str$26:
        /*0012*/ 	.byte	0x28, 0x61, 0x64, 0x64, 0x72, 0x65, 0x73, 0x73, 0x20, 0x26, 0x20, 0x6d, 0x61, 0x73, 0x6b, 0x29
        /*0022*/ 	.byte	0x20, 0x3d, 0x3d, 0x20, 0x30, 0x00
	.type		$str$27,@object
	.size		$str$27,($str$23 - $str$27)
$str$27:
        /*0028*/ 	.byte	0x2f, 0x74, 0x6d, 0x70, 0x2f, 0x63, 0x75, 0x74, 0x6c, 0x61, 0x73, 0x73, 0x5f, 0x73, 0x77, 0x65
        /*0038*/ 	.byte	0x65, 0x70, 0x5f, 0x73, 0x72, 0x63, 0x2f, 0x69, 0x6e, 0x63, 0x6c, 0x75, 0x64, 0x65, 0x2f, 0x63
        /*0048*/ 	.byte	0x75, 0x74, 0x65, 0x2f, 0x70, 0x6f, 0x69, 0x6e, 0x74, 0x65, 0x72, 0x5f, 0x66, 0x6c, 0x61, 0x67
        /*0058*/ 	.byte	0x67, 0x65, 0x64, 0x2e, 0x68, 0x70, 0x70, 0x00
	.type		$str$23,@object
	.size		$str$23,(__unnamed_2 - $str$23)
$str$23:
        /*0060*/ 	.byte	0x2f, 0x74, 0x6d, 0x70, 0x2f, 0x63, 0x75, 0x74, 0x6c, 0x61, 0x73, 0x73, 0x5f, 0x73, 0x77, 0x65
        /*0070*/ 	.byte	0x65, 0x70, 0x5f, 0x73, 0x72, 0x63, 0x2f, 0x69, 0x6e, 0x63, 0x6c, 0x75, 0x64, 0x65, 0x2f, 0x63
        /*0080*/ 	.byte	0x75, 0x74, 0x6c, 0x61, 0x73, 0x73, 0x2f, 0x67, 0x65, 0x6d, 0x6d, 0x2f, 0x63, 0x6f, 0x6c, 0x6c
        /*0090*/ 	.byte	0x65, 0x63, 0x74, 0x69, 0x76, 0x65, 0x2f, 0x73, 0x6d, 0x39, 0x30, 0x5f, 0x6d, 0x6d, 0x61, 0x5f
        /*00a0*/ 	.byte	0x74, 0x6d, 0x61, 0x5f, 0x67, 0x6d, 0x6d, 0x61, 0x5f, 0x73, 0x73, 0x5f, 0x77, 0x61, 0x72, 0x70
        /*00b0*/ 	.byte	0x73, 0x70, 0x65, 0x63, 0x69, 0x61, 0x6c, 0x69, 0x7a, 0x65, 0x64, 0x2e, 0x68, 0x70, 0x70, 0x00
	.type		__unnamed_2,@object
	.size		__unnamed_2,(__unnamed_1 - __unnamed_2)
__unnamed_2:
        /*00c0*/ 	.byte	0x61, 0x75, 0x74, 0x6f, 0x20, 0x63, 0x75, 0x74, 0x65, 0x3a, 0x3a, 0x61, 0x73, 0x5f, 0x70, 0x6f
        /* <DEDUP_REMOVED lines=27> */
        /*0280*/ 	.byte	0x36, 0x3e, 0x3e, 0x3e, 0x3e, 0x3e, 0x5d, 0x00
	.type		__unnamed_1,@object
	.size		__unnamed_1,(.L_0 - __unnamed_1)
__unnamed_1:
        /* <DEDUP_REMOVED lines=180> */
        /*0dc8*/ 	.byte	0x64, 0x65, 0x6e, 0x74, 0x69, 0x74, 0x79, 0x5d, 0x00
.L_0:


//--------------------- .nv.shared._ZN7cutlass13device_kernelINS_4gemm6kernel13GemmUniversalIN4cute5tupleIJiiiiEEENS1_10collective13CollectiveMmaINS1_34MainloopSm90TmaGmmaWarpSpecializedILi4ENS5_IJNS4_1CILi1EEESB_SB_EEENS1_35KernelTmaWarpSpecializedCooperativeEEENS5_IJNSA_ILi256EEENSA_ILi64EEESG_EEENS_6half_tENS5_IJlSB_lEEESI_SJ_NS4_8TiledMMAINS4_8MMA_AtomIJNS4_4SM904GMMA25MMA_64x64x16_F32F16F16_SSILNSN_5MajorE0ELSP_0ELNSN_7ScaleInE1ELSQ_1EEEEEENS4_6LayoutINS5_IJNSA_ILi2EEESB_SB_EEENS5_IJSB_NSA_ILi0EEESW_EEEEENS5_IJNS4_10UnderscoreESZ_SZ_EEEEENS4_13SM90_TMA_LOADENS4_14ComposedLayoutINS4_7SwizzleILi3ELi4ELi3EEENS4_18smem_ptr_flag_bitsILi16EEENST_INS5_IJNSA_ILi8EEESG_EEENS5_IJSG_SB_EEEEEEEvNS4_8identityES12_S1C_vS1D_EENS_8epilogue10collective18CollectiveEpilogueINS1F_22Sm90TmaWarpSpecializedILi4ELi2ELi16ELb1ELb0EEEJSH_NS5_IJNSA_ILi128EEENSA_ILi32EEEEEESI_SJ_SI_SJ_NS1F_6fusion15FusionCallbacksIS1J_NS1N_23LinCombPerRowBiasEltActINS1F_6thread4ReLuESI_fSI_SI_fLi8ELNS_15FloatRoundStyleE2EEESH_S1M_JEEES12_NS13_INS14_ILi2ELi4ELi3EEES17_NST_INS5_IJS18_S1L_EEENS5_IJS1L_SB_EEEEEEENS4_17SM75_U32x4_LDSM_NENS4_14SM90_TMA_STOREES1Z_NS4_17SM90_U32x4_STSM_NENS4_9Copy_AtomIJS22_SI_EEEvEEEvvEEEEvNT_6ParamsE --------------------------
	.section	.nv.shared._ZN7cutlass13device_kernelINS_4gemm6kernel13GemmUniversalIN4cute5tupleIJiiiiEEENS1_10collective13CollectiveMmaINS1_34MainloopSm90TmaGmmaWarpSpecializedILi4ENS5_IJNS4_1CILi1EEESB_SB_EEENS1_35KernelTmaWarpSpecializedCooperativeEEENS5_IJNSA_ILi256EEENSA_ILi64EEESG_EEENS_6half_tENS5_IJlSB_lEEESI_SJ_NS4_8TiledMMAINS4_8MMA_AtomIJNS4_4SM904GMMA25MMA_64x64x16_F32F16F16_SSILNSN_5MajorE0ELSP_0ELNSN_7ScaleInE1ELSQ_1EEEEEENS4_6LayoutINS5_IJNSA_ILi2EEESB_SB_EEENS5_IJSB_NSA_ILi0EEESW_EEEEENS5_IJNS4_10UnderscoreESZ_SZ_EEEEENS4_13SM90_TMA_LOADENS4_14ComposedLayoutINS4_7SwizzleILi3ELi4ELi3EEENS4_18smem_ptr_flag_bitsILi16EEENST_INS5_IJNSA_ILi8EEESG_EEENS5_IJSG_SB_EEEEEEEvNS4_8identityES12_S1C_vS1D_EENS_8epilogue10collective18CollectiveEpilogueINS1F_22Sm90TmaWarpSpecializedILi4ELi2ELi16ELb1ELb0EEEJSH_NS5_IJNSA_ILi128EEENSA_ILi32EEEEEESI_SJ_SI_SJ_NS1F_6fusion15FusionCallbacksIS1J_NS1N_23LinCombPerRowBiasEltActINS1F_6thread4ReLuESI_fSI_SI_fLi8ELNS_15FloatRoundStyleE2EEESH_S1M_JEEES12_NS13_INS14_ILi2ELi4ELi3EEES17_NST_INS5_IJS18_S1L_EEENS5_IJS1L_SB_EEEEEEENS4_17SM75_U32x4_LDSM_NENS4_14SM90_TMA_STOREES1Z_NS4_17SM90_U32x4_STSM_NENS4_9Copy_AtomIJS22_SI_EEEvEEEvvEEEEvNT_6ParamsE,"aw",@nobits
	.sectionflags	@""
	.align	16
	.zero		1024


//--------------------- .nv.shared.reserved.0     --------------------------
	.section	.nv.shared.reserved.0,"aw",@nobits
	.weak		__nv_reservedSMEM_offset_0_alias
	.size		__nv_reservedSMEM_offset_0_alias, 0, 0
	.other		__nv_reservedSMEM_offset_0_alias,@"STO_CUDA_RESERVED_SHARED STV_DEFAULT"
__nv_reservedSMEM_offset_0_alias:
	.zero		0


//--------------------- .nv.global                --------------------------
	.section	.nv.global,"aw",@nobits
.nv.global:
	.type		_ZN39_INTERNAL_dc2733e1_4_k_cu_ac962695_39134cute1_E,@object
	.size		_ZN39_INTERNAL_dc2733e1_4_k_cu_ac962695_39134cute1_E,(_ZN39_INTERNAL_dc2733e1_4_k_cu_ac962695_39134cuda3std3__45__cpo6cbeginE - _ZN39_INTERNAL_dc2733e1_4_k_cu_ac962695_39134cute1_E)
_ZN39_INTERNAL_dc2733e1_4_k_cu_ac962695_39134cute1_E:
	.zero		1
	.type		_ZN39_INTERNAL_dc2733e1_4_k_cu_ac962695_39134cuda3std3__45__cpo6cbeginE,@object
	.size		_ZN39_INTERNAL_dc2733e1_4_k_cu_ac962695_39134cuda3std3__45__cpo6cbeginE,(_ZN39_INTERNAL_dc2733e1_4_k_cu_ac962695_39134cuda3std3__48in_placeE - _ZN39_INTERNAL_dc2733e1_4_k_cu_ac962695_39134cuda3std3__45__cpo6cbeginE)
_ZN39_INTERNAL_dc2733e1_4_k_cu_ac962695_39134cuda3std3__45__cpo6cbeginE:
	.zero		1
	.type		_ZN39_INTERNAL_dc2733e1_4_k_cu_ac962695_39134cuda3std3__48in_placeE,@object
	.size		_ZN39_INTERNAL_dc2733e1_4_k_cu_ac962695_39134cuda3std3__48in_placeE,(_ZN39_INTERNAL_dc2733e1_4_k_cu_ac962695_39134cuda3std6ranges3__45__cpo9iter_moveE - _ZN39_INTERNAL_dc2733e1_4_k_cu_ac962695_39134cuda3std3__48in_placeE)
_ZN39_INTERNAL_dc2733e1_4_k_cu_ac962695_39134cuda3std3__48in_placeE:
	.zero		1
	.type		_ZN39_INTERNAL_dc2733e1_4_k_cu_ac962695_39134cuda3std6ranges3__45__cpo9iter_moveE,@object
	.size		_ZN39_INTERNAL_dc2733e1_4_k_cu_ac962695_39134cuda3std6ranges3__45__cpo9iter_moveE,(_ZN39_INTERNAL_dc2733e1_4_k_cu_ac962695_39134cuda3std3__45__cpo5beginE - _ZN39_INTERNAL_dc2733e1_4_k_cu_ac962695_39134cuda3std6ranges3__45__cpo9iter_moveE)
_ZN39_INTERNAL_dc2733e1_4_k_cu_ac962695_39134cuda3std6ranges3__45__cpo9iter_moveE:
	.zero		1
	.type		_ZN39_INTERNAL_dc2733e1_4_k_cu_ac962695_39134cuda3std3__45__cpo5beginE,@object
	.size		_ZN39_INTERNAL_dc2733e1_4_k_cu_ac962695_39134cuda3std3__45__cpo5beginE,(_ZN39_INTERNAL_dc2733e1_4_k_cu_ac962695_39134cuda3std3__441_GLOBAL__N__dc2733e1_4_k_cu_ac962695_39136ignoreE - _ZN39_INTERNAL_dc2733e1_4_k_cu_ac962695_39134cuda3std3__45__cpo5beginE)
_ZN39_INTERNAL_dc2733e1_4_k_cu_ac962695_39134cuda3std3__45__cpo5beginE:
	.zero		1
	.type		_ZN39_INTERNAL_dc2733e1_4_k_cu_ac962695_39134cuda3std3__441_GLOBAL__N__dc2733e1_4_k_cu_ac962695_39136ignoreE,@object
	.size		_ZN39_INTERNAL_dc2733e1_4_k_cu_ac962695_39134cuda3std3__441_GLOBAL__N__dc2733e1_4_k_cu_ac962695_39136ignoreE,(_ZN39_INTERNAL_dc2733e1_4_k_cu_ac962695_39134cute7productE - _ZN39_INTERNAL_dc2733e1_4_k_cu_ac962695_39134cuda3std3__441_GLOBAL__N__dc2733e1_4_k_cu_ac962695_39136ignoreE)
_ZN39_INTERNAL_dc2733e1_4_k_cu_ac962695_39134cuda3std3__441_GLOBAL__N__dc2733e1_4_k_cu_ac962695_39136ignoreE:
	.zero		1
	.type		_ZN39_INTERNAL_dc2733e1_4_k_cu_ac962695_39134cute7productE,@object
	.size		_ZN39_INTERNAL_dc2733e1_4_k_cu_ac962695_39134cute7productE,(_ZN39_INTERNAL_dc2733e1_4_k_cu_ac962695_39134cuda3std3__45__cpo3endE - _ZN39_INTERNAL_dc2733e1_4_k_cu_ac962695_39134cute7productE)
_ZN39_INTERNAL_dc2733e1_4_k_cu_ac962695_39134cute7productE:
	.zero		1
	.type		_ZN39_INTERNAL_dc2733e1_4_k_cu_ac962695_39134cuda3std3__45__cpo3endE,@object
	.size		_ZN39_INTERNAL_dc2733e1_4_k_cu_ac962695_39134cuda3std3__45__cpo3endE,(_ZN39_INTERNAL_dc2733e1_4_k_cu_ac962695_39134cuda3std3__419piecewise_constructE - _ZN39_INTERNAL_dc2733e1_4_k_cu_ac962695_39134cuda3std3__45__cpo3endE)
_ZN39_INTERNAL_dc2733e1_4_k_cu_ac962695_39134cuda3std3__45__cpo3endE:
	.zero		1
	.type		_ZN39_INTERNAL_dc2733e1_4_k_cu_ac962695_39134cuda3std3__419piecewise_constructE,@object
	.size		_ZN39_INTERNAL_dc2733e1_4_k_cu_ac962695_39134cuda3std3__419piecewise_constructE,(_ZN39_INTERNAL_dc2733e1_4_k_cu_ac962695_39134cuda3std3__45__cpo4cendE - _ZN39_INTERNAL_dc2733e1_4_k_cu_ac962695_39134cuda3std3__419piecewise_constructE)
_ZN39_INTERNAL_dc2733e1_4_k_cu_ac962695_39134cuda3std3__419piecewise_constructE:
	.zero		1
	.type		_ZN39_INTERNAL_dc2733e1_4_k_cu_ac962695_39134cuda3std3__45__cpo4cendE,@object
	.size		_ZN39_INTERNAL_dc2733e1_4_k_cu_ac962695_39134cuda3std3__45__cpo4cendE,(_ZN39_INTERNAL_dc2733e1_4_k_cu_ac962695_39134cuda3std6ranges3__45__cpo4swapE - _ZN39_INTERNAL_dc2733e1_4_k_cu_ac962695_39134cuda3std3__45__cpo4cendE)
_ZN39_INTERNAL_dc2733e1_4_k_cu_ac962695_39134cuda3std3__45__cpo4cendE:
	.zero		1
	.type		_ZN39_INTERNAL_dc2733e1_4_k_cu_ac962695_39134cuda3std6ranges3__45__cpo4swapE,@object
	.size		_ZN39_INTERNAL_dc2733e1_4_k_cu_ac962695_39134cuda3std6ranges3__45__cpo4swapE,(.L_9 - _ZN39_INTERNAL_dc2733e1_4_k_cu_ac962695_39134cuda3std6ranges3__45__cpo4swapE)
_ZN39_INTERNAL_dc2733e1_4_k_cu_ac962695_39134cuda3std6ranges3__45__cpo4swapE:
	.zero		1
.L_9:


//--------------------- .nv.constant0._ZN7cutlass13device_kernelINS_4gemm6kernel13GemmUniversalIN4cute5tupleIJiiiiEEENS1_10collective13CollectiveMmaINS1_34MainloopSm90TmaGmmaWarpSpecializedILi4ENS5_IJNS4_1CILi1EEESB_SB_EEENS1_35KernelTmaWarpSpecializedCooperativeEEENS5_IJNSA_ILi256EEENSA_ILi64EEESG_EEENS_6half_tENS5_IJlSB_lEEESI_SJ_NS4_8TiledMMAINS4_8MMA_AtomIJNS4_4SM904GMMA25MMA_64x64x16_F32F16F16_SSILNSN_5MajorE0ELSP_0ELNSN_7ScaleInE1ELSQ_1EEEEEENS4_6LayoutINS5_IJNSA_ILi2EEESB_SB_EEENS5_IJSB_NSA_ILi0EEESW_EEEEENS5_IJNS4_10UnderscoreESZ_SZ_EEEEENS4_13SM90_TMA_LOADENS4_14ComposedLayoutINS4_7SwizzleILi3ELi4ELi3EEENS4_18smem_ptr_flag_bitsILi16EEENST_INS5_IJNSA_ILi8EEESG_EEENS5_IJSG_SB_EEEEEEEvNS4_8identityES12_S1C_vS1D_EENS_8epilogue10collective18CollectiveEpilogueINS1F_22Sm90TmaWarpSpecializedILi4ELi2ELi16ELb1ELb0EEEJSH_NS5_IJNSA_ILi128EEENSA_ILi32EEEEEESI_SJ_SI_SJ_NS1F_6fusion15FusionCallbacksIS1J_NS1N_23LinCombPerRowBiasEltActINS1F_6thread4ReLuESI_fSI_SI_fLi8ELNS_15FloatRoundStyleE2EEESH_S1M_JEEES12_NS13_INS14_ILi2ELi4ELi3EEES17_NST_INS5_IJS18_S1L_EEENS5_IJS1L_SB_EEEEEEENS4_17SM75_U32x4_LDSM_NENS4_14SM90_TMA_STOREES1Z_NS4_17SM90_U32x4_STSM_NENS4_9Copy_AtomIJS22_SI_EEEvEEEvvEEEEvNT_6ParamsE --------------------------
	.section	.nv.constant0._ZN7cutlass13device_kernelINS_4gemm6kernel13GemmUniversalIN4cute5tupleIJiiiiEEENS1_10collective13CollectiveMmaINS1_34MainloopSm90TmaGmmaWarpSpecializedILi4ENS5_IJNS4_1CILi1EEESB_SB_EEENS1_35KernelTmaWarpSpecializedCooperativeEEENS5_IJNSA_ILi256EEENSA_ILi64EEESG_EEENS_6half_tENS5_IJlSB_lEEESI_SJ_NS4_8TiledMMAINS4_8MMA_AtomIJNS4_4SM904GMMA25MMA_64x64x16_F32F16F16_SSILNSN_5MajorE0ELSP_0ELNSN_7ScaleInE1ELSQ_1EEEEEENS4_6LayoutINS5_IJNSA_ILi2EEESB_SB_EEENS5_IJSB_NSA_ILi0EEESW_EEEEENS5_IJNS4_10UnderscoreESZ_SZ_EEEEENS4_13SM90_TMA_LOADENS4_14ComposedLayoutINS4_7SwizzleILi3ELi4ELi3EEENS4_18smem_ptr_flag_bitsILi16EEENST_INS5_IJNSA_ILi8EEESG_EEENS5_IJSG_SB_EEEEEEEvNS4_8identityES12_S1C_vS1D_EENS_8epilogue10collective18CollectiveEpilogueINS1F_22Sm90TmaWarpSpecializedILi4ELi2ELi16ELb1ELb0EEEJSH_NS5_IJNSA_ILi128EEENSA_ILi32EEEEEESI_SJ_SI_SJ_NS1F_6fusion15FusionCallbacksIS1J_NS1N_23LinCombPerRowBiasEltActINS1F_6thread4ReLuESI_fSI_SI_fLi8ELNS_15FloatRoundStyleE2EEESH_S1M_JEEES12_NS13_INS14_ILi2ELi4ELi3EEES17_NST_INS5_IJS18_S1L_EEENS5_IJS1L_SB_EEEEEEENS4_17SM75_U32x4_LDSM_NENS4_14SM90_TMA_STOREES1Z_NS4_17SM90_U32x4_STSM_NENS4_9Copy_AtomIJS22_SI_EEEvEEEvvEEEEvNT_6ParamsE,"a",@progbits
	.sectionflags	@""
	.align	4
.nv.constant0._ZN7cutlass13device_kernelINS_4gemm6kernel13GemmUniversalIN4cute5tupleIJiiiiEEENS1_10collective13CollectiveMmaINS1_34MainloopSm90TmaGmmaWarpSpecializedILi4ENS5_IJNS4_1CILi1EEESB_SB_EEENS1_35KernelTmaWarpSpecializedCooperativeEEENS5_IJNSA_ILi256EEENSA_ILi64EEESG_EEENS_6half_tENS5_IJlSB_lEEESI_SJ_NS4_8TiledMMAINS4_8MMA_AtomIJNS4_4SM904GMMA25MMA_64x64x16_F32F16F16_SSILNSN_5MajorE0ELSP_0ELNSN_7ScaleInE1ELSQ_1EEEEEENS4_6LayoutINS5_IJNSA_ILi2EEESB_SB_EEENS5_IJSB_NSA_ILi0EEESW_EEEEENS5_IJNS4_10UnderscoreESZ_SZ_EEEEENS4_13SM90_TMA_LOADENS4_14ComposedLayoutINS4_7SwizzleILi3ELi4ELi3EEENS4_18smem_ptr_flag_bitsILi16EEENST_INS5_IJNSA_ILi8EEESG_EEENS5_IJSG_SB_EEEEEEEvNS4_8identityES12_S1C_vS1D_EENS_8epilogue10collective18CollectiveEpilogueINS1F_22Sm90TmaWarpSpecializedILi4ELi2ELi16ELb1ELb0EEEJSH_NS5_IJNSA_ILi128EEENSA_ILi32EEEEEESI_SJ_SI_SJ_NS1F_6fusion15FusionCallbacksIS1J_NS1N_23LinCombPerRowBiasEltActINS1F_6thread4ReLuESI_fSI_SI_fLi8ELNS_15FloatRoundStyleE2EEESH_S1M_JEEES12_NS13_INS14_ILi2ELi4ELi3EEES17_NST_INS5_IJS18_S1L_EEENS5_IJS1L_SB_EEEEEEENS4_17SM75_U32x4_LDSM_NENS4_14SM90_TMA_STOREES1Z_NS4_17SM90_U32x4_STSM_NENS4_9Copy_AtomIJS22_SI_EEEvEEEvvEEEEvNT_6ParamsE:
	.zero		2432


//--------------------- SYMBOLS --------------------------

	.type		.nv.reservedSmem.offset0,@object
	.size		.nv.reservedSmem.offset0,0x4
	.type		__assertfail,@function
